//
// Generated by NVIDIA NVVM Compiler
//
// Compiler Build ID: CL-36424714
// Cuda compilation tools, release 13.0, V13.0.88
// Based on NVVM 20.0.0
//

.version 9.0
.target sm_100
.address_size 64

	// .globl	willr_batch_f32

.visible .entry willr_batch_f32(
	.param .u64 .ptr .align 1 willr_batch_f32_param_0,
	.param .u64 .ptr .align 1 willr_batch_f32_param_1,
	.param .u64 .ptr .align 1 willr_batch_f32_param_2,
	.param .u64 .ptr .align 1 willr_batch_f32_param_3,
	.param .u64 .ptr .align 1 willr_batch_f32_param_4,
	.param .u64 .ptr .align 1 willr_batch_f32_param_5,
	.param .u64 .ptr .align 1 willr_batch_f32_param_6,
	.param .u32 willr_batch_f32_param_7,
	.param .u32 willr_batch_f32_param_8,
	.param .u32 willr_batch_f32_param_9,
	.param .u32 willr_batch_f32_param_10,
	.param .u64 .ptr .align 1 willr_batch_f32_param_11
)
{
	.reg .pred 	%p<39>;
	.reg .b32 	%r<64>;
	.reg .b32 	%f<70>;
	.reg .b64 	%rd<90>;

	ld.param.u64 	%rd24, [willr_batch_f32_param_0];
	ld.param.u64 	%rd22, [willr_batch_f32_param_1];
	ld.param.u64 	%rd23, [willr_batch_f32_param_2];
	ld.param.u64 	%rd25, [willr_batch_f32_param_3];
	ld.param.u64 	%rd26, [willr_batch_f32_param_4];
	ld.param.u64 	%rd27, [willr_batch_f32_param_5];
	ld.param.u64 	%rd28, [willr_batch_f32_param_6];
	ld.param.u32 	%r25, [willr_batch_f32_param_7];
	ld.param.u32 	%r26, [willr_batch_f32_param_8];
	ld.param.u32 	%r27, [willr_batch_f32_param_9];
	ld.param.u32 	%r28, [willr_batch_f32_param_10];
	ld.param.u64 	%rd29, [willr_batch_f32_param_11];
	cvta.to.global.u64 	%rd1, %rd27;
	cvta.to.global.u64 	%rd2, %rd26;
	cvta.to.global.u64 	%rd3, %rd25;
	cvta.to.global.u64 	%rd4, %rd28;
	cvta.to.global.u64 	%rd5, %rd29;
	cvta.to.global.u64 	%rd6, %rd24;
	mov.u32 	%r1, %ctaid.x;
	setp.ge.s32 	%p1, %r1, %r28;
	@%p1 bra 	$L__BB0_30;
	mul.lo.s32 	%r2, %r25, %r1;
	mov.u32 	%r3, %tid.x;
	setp.ge.s32 	%p2, %r3, %r25;
	@%p2 bra 	$L__BB0_4;
	mov.u32 	%r4, %ntid.x;
	mov.u32 	%r58, %r3;
$L__BB0_3:
	add.s32 	%r29, %r58, %r2;
	mul.wide.s32 	%rd30, %r29, 4;
	add.s64 	%rd31, %rd5, %rd30;
	mov.b32 	%r30, 2143289344;
	st.global.u32 	[%rd31], %r30;
	add.s32 	%r58, %r58, %r4;
	setp.lt.s32 	%p3, %r58, %r25;
	@%p3 bra 	$L__BB0_3;
$L__BB0_4:
	bar.sync 	0;
	setp.ne.s32 	%p4, %r3, 0;
	setp.ge.s32 	%p5, %r26, %r25;
	or.pred  	%p6, %p4, %p5;
	@%p6 bra 	$L__BB0_30;
	cvta.to.global.u64 	%rd32, %rd22;
	mul.wide.u32 	%rd33, %r1, 4;
	add.s64 	%rd34, %rd32, %rd33;
	ld.global.nc.u32 	%r7, [%rd34];
	cvt.u64.u32 	%rd7, %r7;
	setp.lt.s32 	%p7, %r7, 1;
	@%p7 bra 	$L__BB0_30;
	cvt.u32.u64 	%r31, %rd7;
	add.s32 	%r8, %r31, %r26;
	setp.gt.s32 	%p8, %r8, %r25;
	@%p8 bra 	$L__BB0_30;
	add.s32 	%r63, %r8, -1;
	cvta.to.global.u64 	%rd35, %rd23;
	shl.b64 	%rd36, %rd7, 2;
	add.s64 	%rd8, %rd35, %rd36;
	add.s32 	%r32, %r25, %r8;
	and.b32  	%r33, %r32, 1;
	setp.eq.b32 	%p9, %r33, 1;
	mov.f32 	%f67, 0f7FC00000;
	@%p9 bra 	$L__BB0_15;
	cvt.s64.s32 	%rd9, %r8;
	mul.wide.s32 	%rd37, %r8, 4;
	add.s64 	%rd38, %rd6, %rd37;
	ld.global.nc.f32 	%f1, [%rd38+-4];
	abs.f32 	%f20, %f1;
	setp.nan.f32 	%p10, %f20, %f20;
	@%p10 bra 	$L__BB0_14;
	shl.b64 	%rd39, %rd9, 2;
	add.s64 	%rd40, %rd4, %rd39;
	ld.global.nc.u32 	%r34, [%rd40];
	sub.s64 	%rd41, %rd9, %rd7;
	add.s64 	%rd10, %rd41, 1;
	shl.b64 	%rd42, %rd10, 2;
	add.s64 	%rd43, %rd4, %rd42;
	ld.global.nc.u32 	%r35, [%rd43+-4];
	setp.ne.s32 	%p11, %r34, %r35;
	@%p11 bra 	$L__BB0_14;
	ld.global.nc.u32 	%r10, [%rd8];
	setp.lt.s32 	%p12, %r10, 0;
	setp.ge.s32 	%p13, %r10, %r27;
	or.pred  	%p14, %p12, %p13;
	@%p14 bra 	$L__BB0_14;
	mov.b32 	%r36, -1;
	shl.b32 	%r37, %r36, %r10;
	mul.wide.u32 	%rd44, %r10, 4;
	add.s64 	%rd45, %rd3, %rd44;
	ld.global.nc.u32 	%r38, [%rd45];
	add.s32 	%r39, %r37, %r8;
	add.s32 	%r40, %r39, %r38;
	cvt.s64.s32 	%rd46, %r38;
	add.s64 	%rd47, %rd10, %rd46;
	shl.b64 	%rd48, %rd47, 2;
	add.s64 	%rd49, %rd2, %rd48;
	ld.global.nc.f32 	%f24, [%rd49+-4];
	mul.wide.s32 	%rd50, %r40, 4;
	add.s64 	%rd51, %rd2, %rd50;
	ld.global.nc.f32 	%f25, [%rd51];
	max.f32 	%f2, %f24, %f25;
	add.s64 	%rd52, %rd1, %rd48;
	ld.global.nc.f32 	%f26, [%rd52+-4];
	add.s64 	%rd53, %rd1, %rd50;
	ld.global.nc.f32 	%f27, [%rd53];
	min.f32 	%f3, %f26, %f27;
	abs.f32 	%f28, %f2;
	setp.equ.f32 	%p15, %f28, 0f7F800000;
	abs.f32 	%f29, %f3;
	setp.equ.f32 	%p16, %f29, 0f7F800000;
	or.pred  	%p17, %p15, %p16;
	@%p17 bra 	$L__BB0_14;
	sub.f32 	%f4, %f2, %f3;
	setp.eq.f32 	%p18, %f4, 0f00000000;
	mov.f32 	%f67, 0f00000000;
	@%p18 bra 	$L__BB0_14;
	sub.f32 	%f32, %f2, %f1;
	div.rn.f32 	%f33, %f32, %f4;
	mul.f32 	%f67, %f33, 0fC2C80000;
$L__BB0_14:
	cvt.s64.s32 	%rd54, %r2;
	add.s64 	%rd55, %rd9, %rd54;
	shl.b64 	%rd56, %rd55, 2;
	add.s64 	%rd57, %rd5, %rd56;
	st.global.f32 	[%rd57+-4], %f67;
	mov.u32 	%r63, %r8;
$L__BB0_15:
	setp.eq.s32 	%p19, %r25, %r8;
	@%p19 bra 	$L__BB0_30;
	cvt.u32.u64 	%r41, %rd7;
	sub.s32 	%r62, %r63, %r25;
	add.s32 	%r61, %r63, 2;
	add.s64 	%rd11, %rd6, 4;
	add.s64 	%rd12, %rd5, 4;
	add.s32 	%r60, %r63, %r2;
	mul.wide.s32 	%rd58, %r41, 4;
	sub.s64 	%rd59, %rd4, %rd58;
	add.s64 	%rd13, %rd59, 4;
	shl.b64 	%rd60, %rd7, 2;
	sub.s64 	%rd61, 8, %rd60;
	add.s64 	%rd14, %rd1, %rd61;
	add.s64 	%rd15, %rd4, %rd61;
	add.s64 	%rd16, %rd4, 8;
$L__BB0_17:
	cvt.s64.s32 	%rd17, %r63;
	mul.wide.s32 	%rd18, %r63, 4;
	add.s64 	%rd19, %rd11, %rd18;
	add.s64 	%rd20, %rd16, %rd18;
	ld.global.nc.f32 	%f7, [%rd19+-4];
	abs.f32 	%f35, %f7;
	setp.nan.f32 	%p20, %f35, %f35;
	mov.f32 	%f68, 0f7FC00000;
	@%p20 bra 	$L__BB0_23;
	ld.global.nc.u32 	%r42, [%rd20+-4];
	add.s64 	%rd62, %rd13, %rd18;
	ld.global.nc.u32 	%r43, [%rd62];
	setp.ne.s32 	%p21, %r42, %r43;
	@%p21 bra 	$L__BB0_23;
	ld.global.nc.u32 	%r19, [%rd8];
	setp.lt.s32 	%p22, %r19, 0;
	setp.ge.s32 	%p23, %r19, %r27;
	or.pred  	%p24, %p22, %p23;
	@%p24 bra 	$L__BB0_23;
	mov.b32 	%r44, -1;
	shl.b32 	%r45, %r44, %r19;
	mul.wide.u32 	%rd63, %r19, 4;
	add.s64 	%rd64, %rd3, %rd63;
	ld.global.nc.u32 	%r46, [%rd64];
	add.s32 	%r47, %r46, %r45;
	add.s32 	%r48, %r61, %r47;
	add.s32 	%r49, %r48, -1;
	cvt.s64.s32 	%rd65, %r46;
	cvt.s64.s32 	%rd66, %r7;
	sub.s64 	%rd67, %rd65, %rd66;
	add.s64 	%rd68, %rd67, %rd17;
	shl.b64 	%rd69, %rd68, 2;
	add.s64 	%rd70, %rd2, %rd69;
	ld.global.nc.f32 	%f39, [%rd70+4];
	mul.wide.s32 	%rd71, %r49, 4;
	add.s64 	%rd72, %rd2, %rd71;
	ld.global.nc.f32 	%f40, [%rd72];
	max.f32 	%f8, %f39, %f40;
	add.s64 	%rd73, %rd1, %rd69;
	ld.global.nc.f32 	%f41, [%rd73+4];
	add.s64 	%rd74, %rd1, %rd71;
	ld.global.nc.f32 	%f42, [%rd74];
	min.f32 	%f9, %f41, %f42;
	abs.f32 	%f43, %f8;
	setp.equ.f32 	%p25, %f43, 0f7F800000;
	abs.f32 	%f44, %f9;
	setp.equ.f32 	%p26, %f44, 0f7F800000;
	or.pred  	%p27, %p25, %p26;
	@%p27 bra 	$L__BB0_23;
	sub.f32 	%f10, %f8, %f9;
	setp.eq.f32 	%p28, %f10, 0f00000000;
	mov.f32 	%f68, 0f00000000;
	@%p28 bra 	$L__BB0_23;
	sub.f32 	%f47, %f8, %f7;
	div.rn.f32 	%f48, %f47, %f10;
	mul.f32 	%f68, %f48, 0fC2C80000;
$L__BB0_23:
	mul.wide.s32 	%rd75, %r60, 4;
	add.s64 	%rd21, %rd12, %rd75;
	st.global.f32 	[%rd21+-4], %f68;
	ld.global.nc.f32 	%f13, [%rd19];
	abs.f32 	%f50, %f13;
	setp.nan.f32 	%p29, %f50, %f50;
	mov.f32 	%f69, 0f7FC00000;
	@%p29 bra 	$L__BB0_29;
	ld.global.nc.u32 	%r50, [%rd20];
	shl.b64 	%rd76, %rd17, 2;
	add.s64 	%rd77, %rd15, %rd76;
	ld.global.nc.u32 	%r51, [%rd77];
	setp.ne.s32 	%p30, %r50, %r51;
	@%p30 bra 	$L__BB0_29;
	ld.global.nc.u32 	%r20, [%rd8];
	setp.lt.s32 	%p31, %r20, 0;
	setp.ge.s32 	%p32, %r20, %r27;
	or.pred  	%p33, %p31, %p32;
	@%p33 bra 	$L__BB0_29;
	mov.b32 	%r52, -1;
	shl.b32 	%r53, %r52, %r20;
	mul.wide.u32 	%rd78, %r20, 4;
	add.s64 	%rd79, %rd3, %rd78;
	ld.global.nc.u32 	%r54, [%rd79];
	add.s32 	%r55, %r54, %r53;
	add.s32 	%r56, %r61, %r55;
	cvt.s64.s32 	%rd80, %r54;
	add.s64 	%rd81, %rd80, %rd17;
	shl.b64 	%rd82, %rd81, 2;
	mul.wide.u32 	%rd83, %r7, 4;
	sub.s64 	%rd84, %rd2, %rd83;
	add.s64 	%rd85, %rd84, %rd82;
	ld.global.nc.f32 	%f54, [%rd85+8];
	mul.wide.s32 	%rd86, %r56, 4;
	add.s64 	%rd87, %rd2, %rd86;
	ld.global.nc.f32 	%f55, [%rd87];
	max.f32 	%f14, %f54, %f55;
	add.s64 	%rd88, %rd14, %rd82;
	ld.global.nc.f32 	%f56, [%rd88];
	add.s64 	%rd89, %rd1, %rd86;
	ld.global.nc.f32 	%f57, [%rd89];
	min.f32 	%f15, %f56, %f57;
	abs.f32 	%f58, %f14;
	setp.equ.f32 	%p34, %f58, 0f7F800000;
	abs.f32 	%f59, %f15;
	setp.equ.f32 	%p35, %f59, 0f7F800000;
	or.pred  	%p36, %p34, %p35;
	@%p36 bra 	$L__BB0_29;
	sub.f32 	%f16, %f14, %f15;
	setp.eq.f32 	%p37, %f16, 0f00000000;
	mov.f32 	%f69, 0f00000000;
	@%p37 bra 	$L__BB0_29;
	sub.f32 	%f62, %f14, %f13;
	div.rn.f32 	%f63, %f62, %f16;
	mul.f32 	%f69, %f63, 0fC2C80000;
$L__BB0_29:
	cvt.u32.u64 	%r57, %rd17;
	st.global.f32 	[%rd21], %f69;
	add.s32 	%r63, %r57, 2;
	add.s32 	%r62, %r62, 2;
	add.s32 	%r61, %r61, 2;
	add.s32 	%r60, %r60, 2;
	setp.ne.s32 	%p38, %r62, 0;
	@%p38 bra 	$L__BB0_17;
$L__BB0_30:
	ret;

}
	// .globl	willr_many_series_one_param_time_major_f32
.visible .entry willr_many_series_one_param_time_major_f32(
	.param .u64 .ptr .align 1 willr_many_series_one_param_time_major_f32_param_0,
	.param .u64 .ptr .align 1 willr_many_series_one_param_time_major_f32_param_1,
	.param .u64 .ptr .align 1 willr_many_series_one_param_time_major_f32_param_2,
	.param .u32 willr_many_series_one_param_time_major_f32_param_3,
	.param .u32 willr_many_series_one_param_time_major_f32_param_4,
	.param .u32 willr_many_series_one_param_time_major_f32_param_5,
	.param .u64 .ptr .align 1 willr_many_series_one_param_time_major_f32_param_6,
	.param .u64 .ptr .align 1 willr_many_series_one_param_time_major_f32_param_7
)
{
	.reg .pred 	%p<25>;
	.reg .b32 	%r<51>;
	.reg .b32 	%f<26>;
	.reg .b64 	%rd<46>;

	ld.param.u64 	%rd5, [willr_many_series_one_param_time_major_f32_param_0];
	ld.param.u64 	%rd6, [willr_many_series_one_param_time_major_f32_param_1];
	ld.param.u64 	%rd7, [willr_many_series_one_param_time_major_f32_param_2];
	ld.param.u32 	%r24, [willr_many_series_one_param_time_major_f32_param_3];
	ld.param.u32 	%r25, [willr_many_series_one_param_time_major_f32_param_4];
	ld.param.u32 	%r26, [willr_many_series_one_param_time_major_f32_param_5];
	ld.param.u64 	%rd8, [willr_many_series_one_param_time_major_f32_param_6];
	ld.param.u64 	%rd9, [willr_many_series_one_param_time_major_f32_param_7];
	cvta.to.global.u64 	%rd1, %rd9;
	mov.u32 	%r27, %ctaid.x;
	mov.u32 	%r28, %ntid.x;
	mov.u32 	%r29, %tid.x;
	mad.lo.s32 	%r1, %r27, %r28, %r29;
	setp.ge.s32 	%p1, %r1, %r24;
	@%p1 bra 	$L__BB1_27;
	setp.lt.s32 	%p2, %r25, 1;
	@%p2 bra 	$L__BB1_13;
	and.b32  	%r2, %r25, 7;
	setp.lt.u32 	%p3, %r25, 8;
	mov.b32 	%r47, 0;
	@%p3 bra 	$L__BB1_5;
	and.b32  	%r47, %r25, 2147483640;
	neg.s32 	%r45, %r47;
	shl.b32 	%r5, %r24, 3;
	mul.wide.s32 	%rd12, %r24, 4;
	mov.u32 	%r44, %r1;
$L__BB1_4:
	.pragma "nounroll";
	mul.wide.s32 	%rd10, %r44, 4;
	add.s64 	%rd11, %rd1, %rd10;
	mov.b32 	%r31, 2143289344;
	st.global.u32 	[%rd11], %r31;
	add.s64 	%rd13, %rd11, %rd12;
	st.global.u32 	[%rd13], %r31;
	add.s64 	%rd14, %rd13, %rd12;
	st.global.u32 	[%rd14], %r31;
	add.s64 	%rd15, %rd14, %rd12;
	st.global.u32 	[%rd15], %r31;
	add.s64 	%rd16, %rd15, %rd12;
	st.global.u32 	[%rd16], %r31;
	add.s64 	%rd17, %rd16, %rd12;
	st.global.u32 	[%rd17], %r31;
	add.s64 	%rd18, %rd17, %rd12;
	st.global.u32 	[%rd18], %r31;
	add.s64 	%rd19, %rd18, %rd12;
	st.global.u32 	[%rd19], %r31;
	add.s32 	%r45, %r45, 8;
	add.s32 	%r44, %r44, %r5;
	setp.ne.s32 	%p4, %r45, 0;
	@%p4 bra 	$L__BB1_4;
$L__BB1_5:
	setp.eq.s32 	%p5, %r2, 0;
	@%p5 bra 	$L__BB1_13;
	and.b32  	%r11, %r25, 3;
	setp.lt.u32 	%p6, %r2, 4;
	@%p6 bra 	$L__BB1_8;
	mad.lo.s32 	%r32, %r47, %r24, %r1;
	mul.wide.s32 	%rd20, %r32, 4;
	add.s64 	%rd21, %rd1, %rd20;
	mov.b32 	%r33, 2143289344;
	st.global.u32 	[%rd21], %r33;
	mul.wide.s32 	%rd22, %r24, 4;
	add.s64 	%rd23, %rd21, %rd22;
	st.global.u32 	[%rd23], %r33;
	add.s64 	%rd24, %rd23, %rd22;
	st.global.u32 	[%rd24], %r33;
	add.s64 	%rd25, %rd24, %rd22;
	st.global.u32 	[%rd25], %r33;
	add.s32 	%r47, %r47, 4;
$L__BB1_8:
	setp.eq.s32 	%p7, %r11, 0;
	@%p7 bra 	$L__BB1_13;
	setp.eq.s32 	%p8, %r11, 1;
	@%p8 bra 	$L__BB1_11;
	mad.lo.s32 	%r34, %r47, %r24, %r1;
	mul.wide.s32 	%rd26, %r34, 4;
	add.s64 	%rd27, %rd1, %rd26;
	mov.b32 	%r35, 2143289344;
	st.global.u32 	[%rd27], %r35;
	mul.wide.s32 	%rd28, %r24, 4;
	add.s64 	%rd29, %rd27, %rd28;
	st.global.u32 	[%rd29], %r35;
	add.s32 	%r47, %r47, 2;
$L__BB1_11:
	and.b32  	%r36, %r25, 1;
	setp.eq.b32 	%p9, %r36, 1;
	not.pred 	%p10, %p9;
	@%p10 bra 	$L__BB1_13;
	mad.lo.s32 	%r37, %r47, %r24, %r1;
	mul.wide.s32 	%rd30, %r37, 4;
	add.s64 	%rd31, %rd1, %rd30;
	mov.b32 	%r38, 2143289344;
	st.global.u32 	[%rd31], %r38;
$L__BB1_13:
	setp.lt.s32 	%p11, %r26, 1;
	@%p11 bra 	$L__BB1_27;
	cvta.to.global.u64 	%rd32, %rd8;
	mul.wide.s32 	%rd33, %r1, 4;
	add.s64 	%rd34, %rd32, %rd33;
	ld.global.nc.u32 	%r39, [%rd34];
	add.s32 	%r16, %r39, %r26;
	setp.gt.s32 	%p12, %r16, %r25;
	@%p12 bra 	$L__BB1_27;
	add.s32 	%r49, %r16, -1;
	cvta.to.global.u64 	%rd2, %rd7;
	cvta.to.global.u64 	%rd3, %rd5;
	cvta.to.global.u64 	%rd4, %rd6;
$L__BB1_16:
	mad.lo.s32 	%r19, %r49, %r24, %r1;
	mul.wide.s32 	%rd35, %r19, 4;
	add.s64 	%rd36, %rd2, %rd35;
	ld.global.nc.f32 	%f1, [%rd36];
	abs.f32 	%f11, %f1;
	setp.num.f32 	%p13, %f11, %f11;
	@%p13 bra 	$L__BB1_18;
	add.s64 	%rd38, %rd1, %rd35;
	mov.b32 	%r40, 2143289344;
	st.global.u32 	[%rd38], %r40;
	bra.uni 	$L__BB1_26;
$L__BB1_18:
	sub.s32 	%r50, %r49, %r26;
	mov.f32 	%f24, 0fFF800000;
	mov.f32 	%f23, 0f7F800000;
$L__BB1_19:
	add.s32 	%r22, %r50, 1;
	mad.lo.s32 	%r41, %r24, %r50, %r24;
	add.s32 	%r42, %r41, %r1;
	mul.wide.s32 	%rd39, %r42, 4;
	add.s64 	%rd40, %rd3, %rd39;
	ld.global.nc.f32 	%f4, [%rd40];
	add.s64 	%rd41, %rd4, %rd39;
	ld.global.nc.f32 	%f5, [%rd41];
	abs.f32 	%f14, %f4;
	setp.nan.f32 	%p14, %f14, %f14;
	abs.f32 	%f15, %f5;
	setp.nan.f32 	%p15, %f15, %f15;
	or.pred  	%p16, %p14, %p15;
	@%p16 bra 	$L__BB1_22;
	setp.gt.f32 	%p17, %f4, %f24;
	selp.f32 	%f24, %f4, %f24, %p17;
	setp.lt.f32 	%p18, %f5, %f23;
	selp.f32 	%f23, %f5, %f23, %p18;
	setp.lt.s32 	%p19, %r22, %r49;
	mov.u32 	%r50, %r22;
	@%p19 bra 	$L__BB1_19;
	abs.f32 	%f17, %f24;
	setp.ne.f32 	%p20, %f17, 0f7F800000;
	abs.f32 	%f18, %f23;
	setp.ne.f32 	%p21, %f18, 0f7F800000;
	and.pred  	%p22, %p20, %p21;
	@%p22 bra 	$L__BB1_23;
$L__BB1_22:
	add.s64 	%rd45, %rd1, %rd35;
	mov.b32 	%r43, 2143289344;
	st.global.u32 	[%rd45], %r43;
	bra.uni 	$L__BB1_26;
$L__BB1_23:
	sub.f32 	%f8, %f24, %f23;
	setp.eq.f32 	%p23, %f8, 0f00000000;
	mov.f32 	%f25, 0f00000000;
	@%p23 bra 	$L__BB1_25;
	sub.f32 	%f21, %f24, %f1;
	div.rn.f32 	%f22, %f21, %f8;
	mul.f32 	%f25, %f22, 0fC2C80000;
$L__BB1_25:
	add.s64 	%rd43, %rd1, %rd35;
	st.global.f32 	[%rd43], %f25;
$L__BB1_26:
	add.s32 	%r49, %r49, 1;
	setp.ne.s32 	%p24, %r49, %r25;
	@%p24 bra 	$L__BB1_16;
$L__BB1_27:
	ret;

}


// ===== COMPILED SASS (sm_100) =====

	.target	sm_100

	.elftype	@"ET_EXEC"


//--------------------- .note.nv.tkinfo           --------------------------
	.section	.note.nv.tkinfo,"",@"SHT_NOTE"
	.sectionflags	@"SHF_NOTE_NV_TKINFO"
	.tkinfo
        /*0018*/ 	.word	0x00000002
        /*0030*/ 	.string	""
        /*0030*/ 	.string	"ptxas"
        /*0030*/ 	.string	"Cuda compilation tools, release 13.0, V13.0.88"
        /*0030*/ 	.string	"Build cuda_13.0.r13.0/compiler.36424714_0"
        /*0030*/ 	.string	"-arch sm_100 -m 64 "



//--------------------- .note.nv.cuinfo           --------------------------
	.section	.note.nv.cuinfo,"",@"SHT_NOTE"
	.sectionflags	@"SHF_NOTE_NV_CUINFO"
        /*0018*/ 	.short	0x0002
        /*001a*/ 	.short	0x0064
        /*001c*/ 	.short	0x0082
	.zero		2


//--------------------- .nv.info                  --------------------------
	.section	.nv.info,"",@"SHT_CUDA_INFO"
	.align	4


	//----- nvinfo : EIATTR_REGCOUNT
	.align		4
        /*0000*/ 	.byte	0x04, 0x2f
        /*0002*/ 	.short	(.L_1 - .L_0)
	.align		4
.L_0:
        /*0004*/ 	.word	index@(willr_batch_f32)
        /*0008*/ 	.word	0x00000018


	//----- nvinfo : EIATTR_FRAME_SIZE
	.align		4
.L_1:
        /*000c*/ 	.byte	0x04, 0x11
        /*000e*/ 	.short	(.L_3 - .L_2)
	.align		4
.L_2:
        /*0010*/ 	.word	index@($__internal_1_$__cuda_sm3x_div_rn_noftz_f32_slowpath)
        /*0014*/ 	.word	0x00000000


	//----- nvinfo : EIATTR_FRAME_SIZE
	.align		4
.L_3:
        /*0018*/ 	.byte	0x04, 0x11
        /*001a*/ 	.short	(.L_5 - .L_4)
	.align		4
.L_4:
        /*001c*/ 	.word	index@(willr_batch_f32)
        /*0020*/ 	.word	0x00000000


	//----- nvinfo : EIATTR_REGCOUNT
	.align		4
.L_5:
        /*0024*/ 	.byte	0x04, 0x2f
        /*0026*/ 	.short	(.L_7 - .L_6)
	.align		4
.L_6:
        /*0028*/ 	.word	index@(willr_many_series_one_param_time_major_f32)
        /*002c*/ 	.word	0x0000001d


	//----- nvinfo : EIATTR_FRAME_SIZE
	.align		4
.L_7:
        /*0030*/ 	.byte	0x04, 0x11
        /*0032*/ 	.short	(.L_9 - .L_8)
	.align		4
.L_8:
        /*0034*/ 	.word	index@($__internal_0_$__cuda_sm3x_div_rn_noftz_f32_slowpath)
        /*0038*/ 	.word	0x00000000


	//----- nvinfo : EIATTR_FRAME_SIZE
	.align		4
.L_9:
        /*003c*/ 	.byte	0x04, 0x11
        /*003e*/ 	.short	(.L_11 - .L_10)
	.align		4
.L_10:
        /*0040*/ 	.word	index@(willr_many_series_one_param_time_major_f32)
        /*0044*/ 	.word	0x00000000


	//----- nvinfo : EIATTR_MIN_STACK_SIZE
	.align		4
.L_11:
        /*0048*/ 	.byte	0x04, 0x12
        /*004a*/ 	.short	(.L_13 - .L_12)
	.align		4
.L_12:
        /*004c*/ 	.word	index@(willr_many_series_one_param_time_major_f32)
        /*0050*/ 	.word	0x00000000


	//----- nvinfo : EIATTR_MIN_STACK_SIZE
	.align		4
.L_13:
        /*0054*/ 	.byte	0x04, 0x12
        /*0056*/ 	.short	(.L_15 - .L_14)
	.align		4
.L_14:
        /*0058*/ 	.word	index@(willr_batch_f32)
        /*005c*/ 	.word	0x00000000
.L_15:


//--------------------- .nv.compat                --------------------------
	.section	.nv.compat,"",@"SHT_CUDA_COMPAT_INFO"
	.align	4
        /*0000*/ 	.byte	0x02, 0x09, 0x00, 0x00, 0x02, 0x02, 0x01, 0x00, 0x02, 0x05, 0x05, 0x00, 0x03, 0x07, 0x01, 0x01
        /*0010*/ 	.byte	0x02, 0x03, 0x00, 0x00, 0x02, 0x06, 0x01, 0x00, 0x04, 0x0b, 0x08, 0x00, 0x01, 0x00, 0x00, 0x00
        /*0020*/ 	.byte	0x00, 0x00, 0x00, 0x00


//--------------------- .nv.info.willr_many_series_one_param_time_major_f32 --------------------------
	.section	.nv.info.willr_many_series_one_param_time_major_f32,"",@"SHT_CUDA_INFO"
	.sectionflags	@""
	.align	4


	//----- nvinfo : EIATTR_CUDA_API_VERSION
	.align		4
        /*0000*/ 	.byte	0x04, 0x37
        /*0002*/ 	.short	(.L_17 - .L_16)
.L_16:
        /*0004*/ 	.word	0x00000082


	//----- nvinfo : EIATTR_KPARAM_INFO
	.align		4
.L_17:
        /*0008*/ 	.byte	0x04, 0x17
        /*000a*/ 	.short	(.L_19 - .L_18)
.L_18:
        /*000c*/ 	.word	0x00000000
        /*0010*/ 	.short	0x0007
        /*0012*/ 	.short	0x0030
        /*0014*/ 	.byte	0x00, 0xf5, 0x21, 0x00


	//----- nvinfo : EIATTR_KPARAM_INFO
	.align		4
.L_19:
        /*0018*/ 	.byte	0x04, 0x17
        /*001a*/ 	.short	(.L_21 - .L_20)
.L_20:
        /*001c*/ 	.word	0x00000000
        /*0020*/ 	.short	0x0006
        /*0022*/ 	.short	0x0028
        /*0024*/ 	.byte	0x00, 0xf5, 0x21, 0x00


	//----- nvinfo : EIATTR_KPARAM_INFO
	.align		4
.L_21:
        /*0028*/ 	.byte	0x04, 0x17
        /*002a*/ 	.short	(.L_23 - .L_22)
.L_22:
        /*002c*/ 	.word	0x00000000
        /*0030*/ 	.short	0x0005
        /*0032*/ 	.short	0x0020
        /*0034*/ 	.byte	0x00, 0xf0, 0x11, 0x00


	//----- nvinfo : EIATTR_KPARAM_INFO
	.align		4
.L_23:
        /*0038*/ 	.byte	0x04, 0x17
        /*003a*/ 	.short	(.L_25 - .L_24)
.L_24:
        /*003c*/ 	.word	0x00000000
        /*0040*/ 	.short	0x0004
        /*0042*/ 	.short	0x001c
        /*0044*/ 	.byte	0x00, 0xf0, 0x11, 0x00


	//----- nvinfo : EIATTR_KPARAM_INFO
	.align		4
.L_25:
        /*0048*/ 	.byte	0x04, 0x17
        /*004a*/ 	.short	(.L_27 - .L_26)
.L_26:
        /*004c*/ 	.word	0x00000000
        /*0050*/ 	.short	0x0003
        /*0052*/ 	.short	0x0018
        /*0054*/ 	.byte	0x00, 0xf0, 0x11, 0x00


	//----- nvinfo : EIATTR_KPARAM_INFO
	.align		4
.L_27:
        /*0058*/ 	.byte	0x04, 0x17
        /*005a*/ 	.short	(.L_29 - .L_28)
.L_28:
        /*005c*/ 	.word	0x00000000
        /*0060*/ 	.short	0x0002
        /*0062*/ 	.short	0x0010
        /*0064*/ 	.byte	0x00, 0xf5, 0x21, 0x00


	//----- nvinfo : EIATTR_KPARAM_INFO
	.align		4
.L_29:
        /*0068*/ 	.byte	0x04, 0x17
        /*006a*/ 	.short	(.L_31 - .L_30)
.L_30:
        /*006c*/ 	.word	0x00000000
        /*0070*/ 	.short	0x0001
        /*0072*/ 	.short	0x0008
        /*0074*/ 	.byte	0x00, 0xf5, 0x21, 0x00


	//----- nvinfo : EIATTR_KPARAM_INFO
	.align		4
.L_31:
        /*0078*/ 	.byte	0x04, 0x17
        /*007a*/ 	.short	(.L_33 - .L_32)
.L_32:
        /*007c*/ 	.word	0x00000000
        /*0080*/ 	.short	0x0000
        /*0082*/ 	.short	0x0000
        /*0084*/ 	.byte	0x00, 0xf5, 0x21, 0x00


	//----- nvinfo : EIATTR_SPARSE_MMA_MASK
	.align		4
.L_33:
        /*0088*/ 	.byte	0x03, 0x50
        /*008a*/ 	.short	0x0000


	//----- nvinfo : EIATTR_MAXREG_COUNT
	.align		4
        /*008c*/ 	.byte	0x03, 0x1b
        /*008e*/ 	.short	0x00ff


	//----- nvinfo : EIATTR_MERCURY_ISA_VERSION
	.align		4
        /*0090*/ 	.byte	0x03, 0x5f
        /*0092*/ 	.short	0x0101


	//----- nvinfo : EIATTR_VRC_CTA_INIT_COUNT
	.align		4
        /*0094*/ 	.byte	0x02, 0x4a
	.zero		1
	.zero		1


	//----- nvinfo : EIATTR_EXIT_INSTR_OFFSETS
	.align		4
        /*0098*/ 	.byte	0x04, 0x1c
        /*009a*/ 	.short	(.L_35 - .L_34)


	//   ....[0]....
.L_34:
        /*009c*/ 	.word	0x00000070


	//   ....[1]....
        /*00a0*/ 	.word	0x000004f0


	//   ....[2]....
        /*00a4*/ 	.word	0x00000550


	//   ....[3]....
        /*00a8*/ 	.word	0x00000a20


	//----- nvinfo : EIATTR_CRS_STACK_SIZE
	.align		4
.L_35:
        /*00ac*/ 	.byte	0x04, 0x1e
        /*00ae*/ 	.short	(.L_37 - .L_36)
.L_36:
        /*00b0*/ 	.word	0x00000000


	//----- nvinfo : EIATTR_CBANK_PARAM_SIZE
	.align		4
.L_37:
        /*00b4*/ 	.byte	0x03, 0x19
        /*00b6*/ 	.short	0x0038


	//----- nvinfo : EIATTR_PARAM_CBANK
	.align		4
        /*00b8*/ 	.byte	0x04, 0x0a
        /*00ba*/ 	.short	(.L_39 - .L_38)
	.align		4
.L_38:
        /*00bc*/ 	.word	index@(.nv.constant0.willr_many_series_one_param_time_major_f32)
        /*00c0*/ 	.short	0x0380
        /*00c2*/ 	.short	0x0038


	//----- nvinfo : EIATTR_SW_WAR
	.align		4
.L_39:
        /*00c4*/ 	.byte	0x04, 0x36
        /*00c6*/ 	.short	(.L_41 - .L_40)
.L_40:
        /*00c8*/ 	.word	0x00000008
.L_41:


//--------------------- .nv.info.willr_batch_f32  --------------------------
	.section	.nv.info.willr_batch_f32,"",@"SHT_CUDA_INFO"
	.sectionflags	@""
	.align	4


	//----- nvinfo : EIATTR_CUDA_API_VERSION
	.align		4
        /*0000*/ 	.byte	0x04, 0x37
        /*0002*/ 	.short	(.L_43 - .L_42)
.L_42:
        /*0004*/ 	.word	0x00000082


	//----- nvinfo : EIATTR_KPARAM_INFO
	.align		4
.L_43:
        /*0008*/ 	.byte	0x04, 0x17
        /*000a*/ 	.short	(.L_45 - .L_44)
.L_44:
        /*000c*/ 	.word	0x00000000
        /*0010*/ 	.short	0x000b
        /*0012*/ 	.short	0x0048
        /*0014*/ 	.byte	0x00, 0xf5, 0x21, 0x00


	//----- nvinfo : EIATTR_KPARAM_INFO
	.align		4
.L_45:
        /*0018*/ 	.byte	0x04, 0x17
        /*001a*/ 	.short	(.L_47 - .L_46)
.L_46:
        /*001c*/ 	.word	0x00000000
        /*0020*/ 	.short	0x000a
        /*0022*/ 	.short	0x0044
        /*0024*/ 	.byte	0x00, 0xf0, 0x11, 0x00


	//----- nvinfo : EIATTR_KPARAM_INFO
	.align		4
.L_47:
        /*0028*/ 	.byte	0x04, 0x17
        /*002a*/ 	.short	(.L_49 - .L_48)
.L_48:
        /*002c*/ 	.word	0x00000000
        /*0030*/ 	.short	0x0009
        /*0032*/ 	.short	0x0040
        /*0034*/ 	.byte	0x00, 0xf0, 0x11, 0x00


	//----- nvinfo : EIATTR_KPARAM_INFO
	.align		4
.L_49:
        /*0038*/ 	.byte	0x04, 0x17
        /*003a*/ 	.short	(.L_51 - .L_50)
.L_50:
        /*003c*/ 	.word	0x00000000
        /*0040*/ 	.short	0x0008
        /*0042*/ 	.short	0x003c
        /*0044*/ 	.byte	0x00, 0xf0, 0x11, 0x00


	//----- nvinfo : EIATTR_KPARAM_INFO
	.align		4
.L_51:
        /*0048*/ 	.byte	0x04, 0x17
        /*004a*/ 	.short	(.L_53 - .L_52)
.L_52:
        /*004c*/ 	.word	0x00000000
        /*0050*/ 	.short	0x0007
        /*0052*/ 	.short	0x0038
        /*0054*/ 	.byte	0x00, 0xf0, 0x11, 0x00


	//----- nvinfo : EIATTR_KPARAM_INFO
	.align		4
.L_53:
        /*0058*/ 	.byte	0x04, 0x17
        /*005a*/ 	.short	(.L_55 - .L_54)
.L_54:
        /*005c*/ 	.word	0x00000000
        /*0060*/ 	.short	0x0006
        /*0062*/ 	.short	0x0030
        /*0064*/ 	.byte	0x00, 0xf5, 0x21, 0x00


	//----- nvinfo : EIATTR_KPARAM_INFO
	.align		4
.L_55:
        /*0068*/ 	.byte	0x04, 0x17
        /*006a*/ 	.short	(.L_57 - .L_56)
.L_56:
        /*006c*/ 	.word	0x00000000
        /*0070*/ 	.short	0x0005
        /*0072*/ 	.short	0x0028
        /*0074*/ 	.byte	0x00, 0xf5, 0x21, 0x00


	//----- nvinfo : EIATTR_KPARAM_INFO
	.align		4
.L_57:
        /*0078*/ 	.byte	0x04, 0x17
        /*007a*/ 	.short	(.L_59 - .L_58)
.L_58:
        /*007c*/ 	.word	0x00000000
        /*0080*/ 	.short	0x0004
        /*0082*/ 	.short	0x0020
        /*0084*/ 	.byte	0x00, 0xf5, 0x21, 0x00


	//----- nvinfo : EIATTR_KPARAM_INFO
	.align		4
.L_59:
        /*0088*/ 	.byte	0x04, 0x17
        /*008a*/ 	.short	(.L_61 - .L_60)
.L_60:
        /*008c*/ 	.word	0x00000000
        /*0090*/ 	.short	0x0003
        /*0092*/ 	.short	0x0018
        /*0094*/ 	.byte	0x00, 0xf5, 0x21, 0x00


	//----- nvinfo : EIATTR_KPARAM_INFO
	.align		4
.L_61:
        /*0098*/ 	.byte	0x04, 0x17
        /*009a*/ 	.short	(.L_63 - .L_62)
.L_62:
        /*009c*/ 	.word	0x00000000
        /*00a0*/ 	.short	0x0002
        /*00a2*/ 	.short	0x0010
        /*00a4*/ 	.byte	0x00, 0xf5, 0x21, 0x00


	//----- nvinfo : EIATTR_KPARAM_INFO
	.align		4
.L_63:
        /*00a8*/ 	.byte	0x04, 0x17
        /*00aa*/ 	.short	(.L_65 - .L_64)
.L_64:
        /*00ac*/ 	.word	0x00000000
        /*00b0*/ 	.short	0x0001
        /*00b2*/ 	.short	0x0008
        /*00b4*/ 	.byte	0x00, 0xf5, 0x21, 0x00


	//----- nvinfo : EIATTR_KPARAM_INFO
	.align		4
.L_65:
        /*00b8*/ 	.byte	0x04, 0x17
        /*00ba*/ 	.short	(.L_67 - .L_66)
.L_66:
        /*00bc*/ 	.word	0x00000000
        /*00c0*/ 	.short	0x0000
        /*00c2*/ 	.short	0x0000
        /*00c4*/ 	.byte	0x00, 0xf5, 0x21, 0x00


	//----- nvinfo : EIATTR_SPARSE_MMA_MASK
	.align		4
.L_67:
        /*00c8*/ 	.byte	0x03, 0x50
        /*00ca*/ 	.short	0x0000


	//----- nvinfo : EIATTR_MAXREG_COUNT
	.align		4
        /*00cc*/ 	.byte	0x03, 0x1b
        /*00ce*/ 	.short	0x00ff


	//----- nvinfo : EIATTR_NUM_BARRIERS
	.align		4
        /*00d0*/ 	.byte	0x02, 0x4c
        /*00d2*/ 	.byte	0x01
	.zero		1


	//----- nvinfo : EIATTR_MERCURY_ISA_VERSION
	.align		4
        /*00d4*/ 	.byte	0x03, 0x5f
        /*00d6*/ 	.short	0x0101


	//----- nvinfo : EIATTR_VRC_CTA_INIT_COUNT
	.align		4
        /*00d8*/ 	.byte	0x02, 0x4a
	.zero		1
	.zero		1


	//----- nvinfo : EIATTR_EXIT_INSTR_OFFSETS
	.align		4
        /*00dc*/ 	.byte	0x04, 0x1c
        /*00de*/ 	.short	(.L_69 - .L_68)


	//   ....[0]....
.L_68:
        /*00e0*/ 	.word	0x00000050


	//   ....[1]....
        /*00e4*/ 	.word	0x000001d0


	//   ....[2]....
        /*00e8*/ 	.word	0x00000260


	//   ....[3]....
        /*00ec*/ 	.word	0x000002a0


	//   ....[4]....
        /*00f0*/ 	.word	0x000008c0


	//   ....[5]....
        /*00f4*/ 	.word	0x00001470


	//----- nvinfo : EIATTR_CRS_STACK_SIZE
	.align		4
.L_69:
        /*00f8*/ 	.byte	0x04, 0x1e
        /*00fa*/ 	.short	(.L_71 - .L_70)
.L_70:
        /*00fc*/ 	.word	0x00000000


	//----- nvinfo : EIATTR_CBANK_PARAM_SIZE
	.align		4
.L_71:
        /*0100*/ 	.byte	0x03, 0x19
        /*0102*/ 	.short	0x0050


	//----- nvinfo : EIATTR_PARAM_CBANK
	.align		4
        /*0104*/ 	.byte	0x04, 0x0a
        /*0106*/ 	.short	(.L_73 - .L_72)
	.align		4
.L_72:
        /*0108*/ 	.word	index@(.nv.constant0.willr_batch_f32)
        /*010c*/ 	.short	0x0380
        /*010e*/ 	.short	0x0050


	//----- nvinfo : EIATTR_SW_WAR
	.align		4
.L_73:
        /*0110*/ 	.byte	0x04, 0x36
        /*0112*/ 	.short	(.L_75 - .L_74)
.L_74:
        /*0114*/ 	.word	0x00000008
.L_75:


//--------------------- .nv.callgraph             --------------------------
	.section	.nv.callgraph,"",@"SHT_CUDA_CALLGRAPH"
	.align	4
	.sectionentsize	8
	.align		4
        /*0000*/ 	.word	0x00000000
	.align		4
        /*0004*/ 	.word	0xffffffff
	.align		4
        /*0008*/ 	.word	0x00000000
	.align		4
        /*000c*/ 	.word	0xfffffffe
	.align		4
        /*0010*/ 	.word	0x00000000
	.align		4
        /*0014*/ 	.word	0xfffffffd
	.align		4
        /*0018*/ 	.word	0x00000000
	.align		4
        /*001c*/ 	.word	0xfffffffc


//--------------------- .text.willr_many_series_one_param_time_major_f32 --------------------------
	.section	.text.willr_many_series_one_param_time_major_f32,"ax",@progbits
	.align	128
        .global         willr_many_series_one_param_time_major_f32
        .type           willr_many_series_one_param_time_major_f32,@function
        .size           willr_many_series_one_param_time_major_f32,(.L_x_48 - willr_many_series_one_param_time_major_f32)
        .other          willr_many_series_one_param_time_major_f32,@"STO_CUDA_ENTRY STV_DEFAULT"
willr_many_series_one_param_time_major_f32:
.text.willr_many_series_one_param_time_major_f32:
[----:B------:R-:W-:Y:S01]  /*0000*/  LDC R1, c[0x0][0x37c] ;  /* 0x0000df00ff017b82 */ /* 0x000fe20000000800 */
[----:B------:R-:W0:Y:S07]  /*0010*/  S2R R5, SR_TID.X ;  /* 0x0000000000057919 */ /* 0x000e2e0000002100 */
[----:B------:R-:W0:Y:S08]  /*0020*/  S2UR UR4, SR_CTAID.X ;  /* 0x00000000000479c3 */ /* 0x000e300000002500 */
[----:B------:R-:W0:Y:S08]  /*0030*/  LDC R2, c[0x0][0x360] ;  /* 0x0000d800ff027b82 */ /* 0x000e300000000800 */
[----:B------:R-:W1:Y:S01]  /*0040*/  LDC R3, c[0x0][0x398] ;  /* 0x0000e600ff037b82 */ /* 0x000e620000000800 */
[----:B0-----:R-:W-:-:S05]  /*0050*/  IMAD R2, R2, UR4, R5 ;  /* 0x0000000402027c24 */ /* 0x001fca000f8e0205 */
[----:B-1----:R-:W-:-:S13]  /*0060*/  ISETP.GE.AND P0, PT, R2, R3, PT ;  /* 0x000000030200720c */ /* 0x002fda0003f06270 */
[----:B------:R-:W-:Y:S05]  /*0070*/  @P0 EXIT ;  /* 0x000000000000094d */ /* 0x000fea0003800000 */
[----:B------:R-:W0:Y:S01]  /*0080*/  LDC R0, c[0x0][0x39c] ;  /* 0x0000e700ff007b82 */ /* 0x000e220000000800 */
[----:B------:R-:W1:Y:S01]  /*0090*/  LDCU.64 UR4, c[0x0][0x358] ;  /* 0x00006b00ff0477ac */ /* 0x000e620008000a00 */
[----:B0-----:R-:W-:-:S13]  /*00a0*/  ISETP.GE.AND P0, PT, R0, 0x1, PT ;  /* 0x000000010000780c */ /* 0x001fda0003f06270 */
[----:B-1----:R-:W-:Y:S05]  /*00b0*/  @!P0 BRA `(.L_x_0) ;  /* 0x0000000400048947 */ /* 0x002fea0003800000 */
[C---:B------:R-:W-:Y:S01]  /*00c0*/  ISETP.GE.U32.AND P0, PT, R0.reuse, 0x8, PT ;  /* 0x000000080000780c */ /* 0x040fe20003f06070 */
[----:B------:R-:W-:Y:S01]  /*00d0*/  IMAD.MOV.U32 R4, RZ, RZ, RZ ;  /* 0x000000ffff047224 */ /* 0x000fe200078e00ff */
[----:B------:R-:W-:-:S04]  /*00e0*/  LOP3.LUT R26, R0, 0x7, RZ, 0xc0, !PT ;  /* 0x00000007001a7812 */ /* 0x000fc800078ec0ff */
[----:B------:R-:W-:-:S07]  /*00f0*/  ISETP.NE.AND P1, PT, R26, RZ, PT ;  /* 0x000000ff1a00720c */ /* 0x000fce0003f25270 */
[----:B------:R-:W-:Y:S06]  /*0100*/  @!P0 BRA `(.L_x_1) ;  /* 0x0000000000648947 */ /* 0x000fec0003800000 */
[----:B------:R-:W0:Y:S01]  /*0110*/  LDC.64 R6, c[0x0][0x3b0] ;  /* 0x0000ec00ff067b82 */ /* 0x000e220000000a00 */
[----:B------:R-:W-:Y:S01]  /*0120*/  LOP3.LUT R4, R0, 0x7ffffff8, RZ, 0xc0, !PT ;  /* 0x7ffffff800047812 */ /* 0x000fe200078ec0ff */
[----:B------:R-:W-:-:S04]  /*0130*/  IMAD.MOV.U32 R24, RZ, RZ, R2 ;  /* 0x000000ffff187224 */ /* 0x000fc800078e0002 */
[----:B------:R-:W-:-:S07]  /*0140*/  IMAD.MOV R5, RZ, RZ, -R4 ;  /* 0x000000ffff057224 */ /* 0x000fce00078e0a04 */
.L_x_2:
[----:B01----:R-:W-:Y:S01]  /*0150*/  IMAD.WIDE R16, R24, 0x4, R6 ;  /* 0x0000000418107825 */ /* 0x003fe200078e0206 */
[----:B------:R-:W-:-:S03]  /*0160*/  IADD3 R5, PT, PT, R5, 0x8, RZ ;  /* 0x0000000805057810 */ /* 0x000fc60007ffe0ff */
[----:B------:R-:W-:Y:S01]  /*0170*/  IMAD.MOV.U32 R25, RZ, RZ, 0x7fc00000 ;  /* 0x7fc00000ff197424 */ /* 0x000fe200078e00ff */
[----:B------:R-:W-:Y:S01]  /*0180*/  ISETP.NE.AND P0, PT, R5, RZ, PT ;  /* 0x000000ff0500720c */ /* 0x000fe20003f05270 */
[----:B------:R-:W-:-:S03]  /*0190*/  IMAD.WIDE R20, R3, 0x4, R16 ;  /* 0x0000000403147825 */ /* 0x000fc600078e0210 */
[----:B------:R1:W-:Y:S01]  /*01a0*/  STG.E desc[UR4][R16.64], R25 ;  /* 0x0000001910007986 */ /* 0x0003e2000c101904 */
[C---:B------:R-:W-:Y:S02]  /*01b0*/  IMAD R24, R3.reuse, 0x8, R24 ;  /* 0x0000000803187824 */ /* 0x040fe400078e0218 */
[C---:B------:R-:W-:Y:S01]  /*01c0*/  IMAD.WIDE R18, R3.reuse, 0x4, R20 ;  /* 0x0000000403127825 */ /* 0x040fe200078e0214 */
[----:B------:R1:W-:Y:S04]  /*01d0*/  STG.E desc[UR4][R20.64], R25 ;  /* 0x0000001914007986 */ /* 0x0003e8000c101904 */
[----:B------:R1:W-:Y:S01]  /*01e0*/  STG.E desc[UR4][R18.64], R25 ;  /* 0x0000001912007986 */ /* 0x0003e2000c101904 */
[----:B------:R-:W-:-:S05]  /*01f0*/  IMAD.WIDE R8, R3, 0x4, R18 ;  /* 0x0000000403087825 */ /* 0x000fca00078e0212 */
        /* <DEDUP_REMOVED lines=9> */
[----:B------:R-:W-:Y:S05]  /*0290*/  @P0 BRA `(.L_x_2) ;  /* 0xfffffffc00ac0947 */ /* 0x000fea000383ffff */
.L_x_1:
[----:B------:R-:W-:Y:S05]  /*02a0*/  @!P1 BRA `(.L_x_0) ;  /* 0x0000000000889947 */ /* 0x000fea0003800000 */
[----:B------:R-:W-:Y:S02]  /*02b0*/  ISETP.GE.U32.AND P0, PT, R26, 0x4, PT ;  /* 0x000000041a00780c */ /* 0x000fe40003f06070 */
[----:B-1----:R-:W-:-:S04]  /*02c0*/  LOP3.LUT R14, R0, 0x3, RZ, 0xc0, !PT ;  /* 0x00000003000e7812 */ /* 0x002fc800078ec0ff */
[----:B------:R-:W-:-:S07]  /*02d0*/  ISETP.NE.AND P1, PT, R14, RZ, PT ;  /* 0x000000ff0e00720c */ /* 0x000fce0003f25270 */
[----:B------:R-:W-:Y:S06]  /*02e0*/  @!P0 BRA `(.L_x_3) ;  /* 0x0000000000308947 */ /* 0x000fec0003800000 */
[----:B------:R-:W0:Y:S01]  /*02f0*/  LDC.64 R6, c[0x0][0x3b0] ;  /* 0x0000ec00ff067b82 */ /* 0x000e220000000a00 */
[C---:B------:R-:W-:Y:S02]  /*0300*/  IMAD R5, R4.reuse, R3, R2 ;  /* 0x0000000304057224 */ /* 0x040fe400078e0202 */
[----:B------:R-:W-:Y:S02]  /*0310*/  VIADD R4, R4, 0x4 ;  /* 0x0000000404047836 */ /* 0x000fe40000000000 */
[----:B0-----:R-:W-:-:S04]  /*0320*/  IMAD.WIDE R6, R5, 0x4, R6 ;  /* 0x0000000405067825 */ /* 0x001fc800078e0206 */
[----:B------:R-:W-:Y:S02]  /*0330*/  IMAD.MOV.U32 R5, RZ, RZ, 0x7fc00000 ;  /* 0x7fc00000ff057424 */ /* 0x000fe400078e00ff */
[----:B------:R-:W-:-:S03]  /*0340*/  IMAD.WIDE R8, R3, 0x4, R6 ;  /* 0x0000000403087825 */ /* 0x000fc600078e0206 */
[----:B------:R0:W-:Y:S01]  /*0350*/  STG.E desc[UR4][R6.64], R5 ;  /* 0x0000000506007986 */ /* 0x0001e2000c101904 */
[----:B------:R-:W-:-:S03]  /*0360*/  IMAD.WIDE R10, R3, 0x4, R8 ;  /* 0x00000004030a7825 */ /* 0x000fc600078e0208 */
[----:B------:R0:W-:Y:S04]  /*0370*/  STG.E desc[UR4][R8.64], R5 ;  /* 0x0000000508007986 */ /* 0x0001e8000c101904 */
[----:B------:R0:W-:Y:S01]  /*0380*/  STG.E desc[UR4][R10.64], R5 ;  /* 0x000000050a007986 */ /* 0x0001e2000c101904 */
[----:B------:R-:W-:-:S05]  /*0390*/  IMAD.WIDE R12, R3, 0x4, R10 ;  /* 0x00000004030c7825 */ /* 0x000fca00078e020a */
[----:B------:R0:W-:Y:S02]  /*03a0*/  STG.E desc[UR4][R12.64], R5 ;  /* 0x000000050c007986 */ /* 0x0001e4000c101904 */
.L_x_3:
[----:B------:R-:W-:Y:S05]  /*03b0*/  @!P1 BRA `(.L_x_0) ;  /* 0x0000000000449947 */ /* 0x000fea0003800000 */
[----:B0-----:R-:W-:Y:S02]  /*03c0*/  LOP3.LUT R5, R0, 0x1, RZ, 0xc0, !PT ;  /* 0x0000000100057812 */ /* 0x001fe400078ec0ff */
[----:B------:R-:W-:Y:S02]  /*03d0*/  ISETP.NE.AND P0, PT, R14, 0x1, PT ;  /* 0x000000010e00780c */ /* 0x000fe40003f05270 */
[----:B------:R-:W-:-:S13]  /*03e0*/  ISETP.NE.U32.AND P1, PT, R5, 0x1, PT ;  /* 0x000000010500780c */ /* 0x000fda0003f25070 */
[----:B------:R-:W0:Y:S01]  /*03f0*/  @!P1 LDC.64 R10, c[0x0][0x3b0] ;  /* 0x0000ec00ff0a9b82 */ /* 0x000e220000000a00 */
[----:B------:R-:W-:Y:S05]  /*0400*/  @!P0 BRA `(.L_x_4) ;  /* 0x0000000000208947 */ /* 0x000fea0003800000 */
[----:B------:R-:W1:Y:S01]  /*0410*/  LDC.64 R6, c[0x0][0x3b0] ;  /* 0x0000ec00ff067b82 */ /* 0x000e620000000a00 */
[C---:B------:R-:W-:Y:S02]  /*0420*/  IMAD R5, R4.reuse, R3, R2 ;  /* 0x0000000304057224 */ /* 0x040fe400078e0202 */
[----:B------:R-:W-:Y:S02]  /*0430*/  VIADD R4, R4, 0x2 ;  /* 0x0000000204047836 */ /* 0x000fe40000000000 */
[----:B-1----:R-:W-:Y:S01]  /*0440*/  IMAD.WIDE R6, R5, 0x4, R6 ;  /* 0x0000000405067825 */ /* 0x002fe200078e0206 */
[----:B------:R-:W-:-:S03]  /*0450*/  MOV R5, 0x7fc00000 ;  /* 0x7fc0000000057802 */ /* 0x000fc60000000f00 */
[----:B------:R-:W-:Y:S02]  /*0460*/  IMAD.WIDE R8, R3, 0x4, R6 ;  /* 0x0000000403087825 */ /* 0x000fe400078e0206 */
[----:B------:R1:W-:Y:S04]  /*0470*/  STG.E desc[UR4][R6.64], R5 ;  /* 0x0000000506007986 */ /* 0x0003e8000c101904 */
[----:B------:R1:W-:Y:S02]  /*0480*/  STG.E desc[UR4][R8.64], R5 ;  /* 0x0000000508007986 */ /* 0x0003e4000c101904 */
.L_x_4:
[----:B-1----:R-:W-:Y:S02]  /*0490*/  @!P1 IMAD R5, R4, R3, R2 ;  /* 0x0000000304059224 */ /* 0x002fe400078e0202 */
[----:B------:R-:W-:Y:S02]  /*04a0*/  @!P1 IMAD.MOV.U32 R3, RZ, RZ, 0x7fc00000 ;  /* 0x7fc00000ff039424 */ /* 0x000fe400078e00ff */
[----:B0-----:R-:W-:-:S05]  /*04b0*/  @!P1 IMAD.WIDE R4, R5, 0x4, R10 ;  /* 0x0000000405049825 */ /* 0x001fca00078e020a */
[----:B------:R2:W-:Y:S02]  /*04c0*/  @!P1 STG.E desc[UR4][R4.64], R3 ;  /* 0x0000000304009986 */ /* 0x0005e4000c101904 */
.L_x_0:
[----:B--2---:R-:W2:Y:S02]  /*04d0*/  LDC R3, c[0x0][0x3a0] ;  /* 0x0000e800ff037b82 */ /* 0x004ea40000000800 */
[----:B--2---:R-:W-:-:S13]  /*04e0*/  ISETP.GE.AND P0, PT, R3, 0x1, PT ;  /* 0x000000010300780c */ /* 0x004fda0003f06270 */
[----:B------:R-:W-:Y:S05]  /*04f0*/  @!P0 EXIT ;  /* 0x000000000000894d */ /* 0x000fea0003800000 */
[----:B0-----:R-:W0:Y:S02]  /*0500*/  LDC.64 R4, c[0x0][0x3a8] ;  /* 0x0000ea00ff047b82 */ /* 0x001e240000000a00 */
[----:B0-----:R-:W-:-:S06]  /*0510*/  IMAD.WIDE R4, R2, 0x4, R4 ;  /* 0x0000000402047825 */ /* 0x001fcc00078e0204 */
[----:B------:R-:W2:Y:S02]  /*0520*/  LDG.E.CONSTANT R4, desc[UR4][R4.64] ;  /* 0x0000000404047981 */ /* 0x000ea4000c1e9900 */
[----:B--2---:R-:W-:-:S05]  /*0530*/  IMAD.IADD R3, R4, 0x1, R3 ;  /* 0x0000000104037824 */ /* 0x004fca00078e0203 */
[----:B------:R-:W-:-:S13]  /*0540*/  ISETP.GT.AND P0, PT, R3, R0, PT ;  /* 0x000000000300720c */ /* 0x000fda0003f04270 */
[----:B------:R-:W-:Y:S05]  /*0550*/  @P0 EXIT ;  /* 0x000000000000094d */ /* 0x000fea0003800000 */
[----:B------:R-:W-:-:S07]  /*0560*/  IADD3 R5, PT, PT, R3, -0x1, RZ ;  /* 0xffffffff03057810 */ /* 0x000fce0007ffe0ff */
.L_x_15:
[----:B012---:R-:W0:Y:S01]  /*0570*/  LDC.64 R6, c[0x0][0x390] ;  /* 0x0000e400ff067b82 */ /* 0x007e220000000a00 */
[----:B------:R-:W2:Y:S02]  /*0580*/  LDCU UR6, c[0x0][0x398] ;  /* 0x00007300ff0677ac */ /* 0x000ea40008000800 */
[----:B--2---:R-:W-:-:S04]  /*0590*/  IMAD R4, R5, UR6, R2 ;  /* 0x0000000605047c24 */ /* 0x004fc8000f8e0202 */
[----:B0-----:R-:W-:-:S05]  /*05a0*/  IMAD.WIDE R6, R4, 0x4, R6 ;  /* 0x0000000404067825 */ /* 0x001fca00078e0206 */
[----:B-1----:R-:W2:Y:S01]  /*05b0*/  LDG.E.CONSTANT R16, desc[UR4][R6.64] ;  /* 0x0000000406107981 */ /* 0x002ea2000c1e9900 */
[----:B------:R-:W-:Y:S01]  /*05c0*/  BSSY.RECONVERGENT B0, `(.L_x_5) ;  /* 0x0000041000007945 */ /* 0x000fe20003800200 */
[----:B--2---:R-:W-:-:S13]  /*05d0*/  FSETP.NAN.AND P0, PT, |R16|, |R16|, PT ;  /* 0x400000101000720b */ /* 0x004fda0003f08200 */
[----:B------:R-:W0:Y:S01]  /*05e0*/  @P0 LDC.64 R8, c[0x0][0x3b0] ;  /* 0x0000ec00ff080b82 */ /* 0x000e220000000a00 */
[----:B------:R-:W-:Y:S02]  /*05f0*/  @P0 IMAD.MOV.U32 R3, RZ, RZ, 0x7fc00000 ;  /* 0x7fc00000ff030424 */ /* 0x000fe400078e00ff */
[----:B0-----:R-:W-:-:S05]  /*0600*/  @P0 IMAD.WIDE R8, R4, 0x4, R8 ;  /* 0x0000000404080825 */ /* 0x001fca00078e0208 */
[----:B------:R0:W-:Y:S01]  /*0610*/  @P0 STG.E desc[UR4][R8.64], R3 ;  /* 0x0000000308000986 */ /* 0x0001e2000c101904 */
[----:B------:R-:W-:Y:S05]  /*0620*/  @P0 BRA `(.L_x_6) ;  /* 0x0000000000e80947 */ /* 0x000fea0003800000 */
[----:B------:R-:W1:Y:S01]  /*0630*/  LDC R15, c[0x0][0x398] ;  /* 0x0000e600ff0f7b82 */ /* 0x000e620000000800 */
[----:B------:R-:W2:Y:S01]  /*0640*/  LDCU UR6, c[0x0][0x3a0] ;  /* 0x00007400ff0677ac */ /* 0x000ea20008000800 */
[----:B------:R-:W-:Y:S01]  /*0650*/  BSSY.RELIABLE B1, `(.L_x_7) ;  /* 0x0000017000017945 */ /* 0x000fe20003800100 */
[----:B0-----:R-:W-:Y:S02]  /*0660*/  IMAD.MOV.U32 R3, RZ, RZ, -0x800000 ;  /* 0xff800000ff037424 */ /* 0x001fe400078e00ff */
[----:B------:R-:W-:-:S03]  /*0670*/  IMAD.MOV.U32 R14, RZ, RZ, 0x7f800000 ;  /* 0x7f800000ff0e7424 */ /* 0x000fc600078e00ff */
[----:B------:R-:W0:Y:S08]  /*0680*/  LDC.64 R8, c[0x0][0x380] ;  /* 0x0000e000ff087b82 */ /* 0x000e300000000a00 */
[----:B------:R-:W3:Y:S01]  /*0690*/  LDC.64 R6, c[0x0][0x388] ;  /* 0x0000e200ff067b82 */ /* 0x000ee20000000a00 */
[----:B--2---:R-:W-:-:S07]  /*06a0*/  IADD3 R0, PT, PT, R5, -UR6, RZ ;  /* 0x8000000605007c10 */ /* 0x004fce000fffe0ff */
.L_x_9:
[----:B-1----:R-:W-:-:S04]  /*06b0*/  IMAD R11, R0, R15, R15 ;  /* 0x0000000f000b7224 */ /* 0x002fc800078e020f */
[----:B------:R-:W-:-:S04]  /*06c0*/  IMAD.IADD R11, R2, 0x1, R11 ;  /* 0x00000001020b7824 */ /* 0x000fc800078e020b */
[----:B---3--:R-:W-:-:S04]  /*06d0*/  IMAD.WIDE R12, R11, 0x4, R6 ;  /* 0x000000040b0c7825 */ /* 0x008fc800078e0206 */
[----:B0-----:R-:W-:Y:S02]  /*06e0*/  IMAD.WIDE R10, R11, 0x4, R8 ;  /* 0x000000040b0a7825 */ /* 0x001fe400078e0208 */
[----:B------:R-:W2:Y:S04]  /*06f0*/  LDG.E.CONSTANT R13, desc[UR4][R12.64] ;  /* 0x000000040c0d7981 */ /* 0x000ea8000c1e9900 */
[----:B------:R-:W3:Y:S01]  /*0700*/  LDG.E.CONSTANT R10, desc[UR4][R10.64] ;  /* 0x000000040a0a7981 */ /* 0x000ee2000c1e9900 */
[----:B--2---:R-:W-:-:S04]  /*0710*/  FSETP.NAN.AND P0, PT, |R13|, |R13|, PT ;  /* 0x4000000d0d00720b */ /* 0x004fc80003f08200 */
[----:B---3--:R-:W-:-:S13]  /*0720*/  FSETP.NAN.OR P0, PT, |R10|, |R10|, P0 ;  /* 0x4000000a0a00720b */ /* 0x008fda0000708600 */
[----:B------:R-:W-:Y:S05]  /*0730*/  @P0 BREAK.RELIABLE B1 ;  /* 0x0000000000010942 */ /* 0x000fea0003800100 */
[----:B------:R-:W-:Y:S05]  /*0740*/  @P0 BRA `(.L_x_8) ;  /* 0x00000000002c0947 */ /* 0x000fea0003800000 */
[----:B------:R-:W-:Y:S01]  /*0750*/  VIADD R0, R0, 0x1 ;  /* 0x0000000100007836 */ /* 0x000fe20000000000 */
[----:B------:R-:W-:Y:S02]  /*0760*/  FSETP.GT.AND P0, PT, R10, R3, PT ;  /* 0x000000030a00720b */ /* 0x000fe40003f04000 */
[CC--:B------:R-:W-:Y:S02]  /*0770*/  FSETP.GEU.AND P1, PT, R13.reuse, R14.reuse, PT ;  /* 0x0000000e0d00720b */ /* 0x0c0fe40003f2e000 */
[----:B------:R-:W-:Y:S02]  /*0780*/  ISETP.GE.AND P2, PT, R0, R5, PT ;  /* 0x000000050000720c */ /* 0x000fe40003f46270 */
[----:B------:R-:W-:Y:S02]  /*0790*/  FSEL R3, R10, R3, P0 ;  /* 0x000000030a037208 */ /* 0x000fe40000000000 */
[----:B------:R-:W-:-:S09]  /*07a0*/  FSEL R14, R13, R14, !P1 ;  /* 0x0000000e0d0e7208 */ /* 0x000fd20004800000 */
[----:B------:R-:W-:Y:S05]  /*07b0*/  @!P2 BRA `(.L_x_9) ;  /* 0xfffffffc00bca947 */ /* 0x000fea000383ffff */
[----:B------:R-:W-:Y:S05]  /*07c0*/  BSYNC.RELIABLE B1 ;  /* 0x0000000000017941 */ /* 0x000fea0003800100 */
.L_x_7:
[----:B------:R-:W-:Y:S02]  /*07d0*/  FSETP.NE.AND P0, PT, |R14|, +INF , PT ;  /* 0x7f8000000e00780b */ /* 0x000fe40003f05200 */
[----:B------:R-:W-:-:S13]  /*07e0*/  FSETP.NE.AND P1, PT, |R3|, +INF , PT ;  /* 0x7f8000000300780b */ /* 0x000fda0003f25200 */
[----:B------:R-:W-:Y:S05]  /*07f0*/  @P0 BRA P1, `(.L_x_10) ;  /* 0x0000000000140947 */ /* 0x000fea0000800000 */
.L_x_8:
[----:B------:R-:W0:Y:S01]  /*0800*/  LDC.64 R6, c[0x0][0x3b0] ;  /* 0x0000ec00ff067b82 */ /* 0x000e220000000a00 */
[----:B------:R-:W-:Y:S02]  /*0810*/  IMAD.MOV.U32 R3, RZ, RZ, 0x7fc00000 ;  /* 0x7fc00000ff037424 */ /* 0x000fe400078e00ff */
[----:B0-----:R-:W-:-:S05]  /*0820*/  IMAD.WIDE R6, R4, 0x4, R6 ;  /* 0x0000000404067825 */ /* 0x001fca00078e0206 */
[----:B------:R2:W-:Y:S01]  /*0830*/  STG.E desc[UR4][R6.64], R3 ;  /* 0x0000000306007986 */ /* 0x0005e2000c101904 */
[----:B------:R-:W-:Y:S05]  /*0840*/  BRA `(.L_x_6) ;  /* 0x0000000000607947 */ /* 0x000fea0003800000 */
.L_x_10:
[----:B------:R-:W-:Y:S01]  /*0850*/  FADD R11, R3, -R14 ;  /* 0x8000000e030b7221 */ /* 0x000fe20000000000 */
[----:B------:R-:W-:Y:S01]  /*0860*/  BSSY.RECONVERGENT B1, `(.L_x_11) ;  /* 0x0000013000017945 */ /* 0x000fe20003800200 */
[----:B------:R-:W-:-:S03]  /*0870*/  HFMA2 R9, -RZ, RZ, 0, 0 ;  /* 0x00000000ff097431 */ /* 0x000fc600000001ff */
[----:B------:R-:W-:-:S13]  /*0880*/  FSETP.NEU.AND P0, PT, R11, RZ, PT ;  /* 0x000000ff0b00720b */ /* 0x000fda0003f0d000 */
[----:B------:R-:W-:Y:S05]  /*0890*/  @!P0 BRA `(.L_x_12) ;  /* 0x00000000003c8947 */ /* 0x000fea0003800000 */
[----:B------:R-:W0:Y:S01]  /*08a0*/  MUFU.RCP R6, R11 ;  /* 0x0000000b00067308 */ /* 0x000e220000001000 */
[----:B------:R-:W-:Y:S01]  /*08b0*/  FADD R0, -R16, R3 ;  /* 0x0000000310007221 */ /* 0x000fe20000000100 */
[----:B------:R-:W-:Y:S06]  /*08c0*/  BSSY.RECONVERGENT B2, `(.L_x_13) ;  /* 0x000000b000027945 */ /* 0x000fec0003800200 */
[----:B------:R-:W1:Y:S01]  /*08d0*/  FCHK P0, R0, R11 ;  /* 0x0000000b00007302 */ /* 0x000e620000000000 */
[----:B0-----:R-:W-:-:S04]  /*08e0*/  FFMA R7, -R11, R6, 1 ;  /* 0x3f8000000b077423 */ /* 0x001fc80000000106 */
[----:B------:R-:W-:-:S04]  /*08f0*/  FFMA R7, R6, R7, R6 ;  /* 0x0000000706077223 */ /* 0x000fc80000000006 */
[----:B------:R-:W-:-:S04]  /*0900*/  FFMA R6, R0, R7, RZ ;  /* 0x0000000700067223 */ /* 0x000fc800000000ff */
[----:B------:R-:W-:-:S04]  /*0910*/  FFMA R3, -R11, R6, R0 ;  /* 0x000000060b037223 */ /* 0x000fc80000000100 */
[----:B------:R-:W-:Y:S01]  /*0920*/  FFMA R3, R7, R3, R6 ;  /* 0x0000000307037223 */ /* 0x000fe20000000006 */
[----:B-1----:R-:W-:Y:S06]  /*0930*/  @!P0 BRA `(.L_x_14) ;  /* 0x00000000000c8947 */ /* 0x002fec0003800000 */
[----:B------:R-:W-:-:S07]  /*0940*/  MOV R6, 0x960 ;  /* 0x0000096000067802 */ /* 0x000fce0000000f00 */
[----:B------:R-:W-:Y:S05]  /*0950*/  CALL.REL.NOINC `($__internal_0_$__cuda_sm3x_div_rn_noftz_f32_slowpath) ;  /* 0x0000000000347944 */ /* 0x000fea0003c00000 */
[----:B------:R-:W-:-:S07]  /*0960*/  IMAD.MOV.U32 R3, RZ, RZ, R0 ;  /* 0x000000ffff037224 */ /* 0x000fce00078e0000 */
.L_x_14:
[----:B------:R-:W-:Y:S05]  /*0970*/  BSYNC.RECONVERGENT B2 ;  /* 0x0000000000027941 */ /* 0x000fea0003800200 */
.L_x_13:
[----:B------:R-:W-:-:S07]  /*0980*/  FMUL R9, R3, -100 ;  /* 0xc2c8000003097820 */ /* 0x000fce0000400000 */
.L_x_12:
[----:B------:R-:W-:Y:S05]  /*0990*/  BSYNC.RECONVERGENT B1 ;  /* 0x0000000000017941 */ /* 0x000fea0003800200 */
.L_x_11:
[----:B------:R-:W0:Y:S02]  /*09a0*/  LDC.64 R6, c[0x0][0x3b0] ;  /* 0x0000ec00ff067b82 */ /* 0x000e240000000a00 */
[----:B0-----:R-:W-:-:S05]  /*09b0*/  IMAD.WIDE R6, R4, 0x4, R6 ;  /* 0x0000000404067825 */ /* 0x001fca00078e0206 */
[----:B------:R1:W-:Y:S02]  /*09c0*/  STG.E desc[UR4][R6.64], R9 ;  /* 0x0000000906007986 */ /* 0x0003e4000c101904 */
.L_x_6:
[----:B------:R-:W-:Y:S05]  /*09d0*/  BSYNC.RECONVERGENT B0 ;  /* 0x0000000000007941 */ /* 0x000fea0003800200 */
.L_x_5:
[----:B------:R-:W3:Y:S01]  /*09e0*/  LDCU UR6, c[0x0][0x39c] ;  /* 0x00007380ff0677ac */ /* 0x000ee20008000800 */
[----:B------:R-:W-:-:S05]  /*09f0*/  VIADD R5, R5, 0x1 ;  /* 0x0000000105057836 */ /* 0x000fca0000000000 */
[----:B---3--:R-:W-:-:S13]  /*0a00*/  ISETP.NE.AND P0, PT, R5, UR6, PT ;  /* 0x0000000605007c0c */ /* 0x008fda000bf05270 */
[----:B------:R-:W-:Y:S05]  /*0a10*/  @P0 BRA `(.L_x_15) ;  /* 0xfffffff800d40947 */ /* 0x000fea000383ffff */
[----:B------:R-:W-:Y:S05]  /*0a20*/  EXIT ;  /* 0x000000000000794d */ /* 0x000fea0003800000 */
        .weak           $__internal_0_$__cuda_sm3x_div_rn_noftz_f32_slowpath
        .type           $__internal_0_$__cuda_sm3x_div_rn_noftz_f32_slowpath,@function
        .size           $__internal_0_$__cuda_sm3x_div_rn_noftz_f32_slowpath,(.L_x_48 - $__internal_0_$__cuda_sm3x_div_rn_noftz_f32_slowpath)
$__internal_0_$__cuda_sm3x_div_rn_noftz_f32_slowpath:
[--C-:B------:R-:W-:Y:S01]  /*0a30*/  SHF.R.U32.HI R7, RZ, 0x17, R11.reuse ;  /* 0x00000017ff077819 */ /* 0x100fe2000001160b */
[----:B------:R-:W-:Y:S01]  /*0a40*/  BSSY.RECONVERGENT B3, `(.L_x_16) ;  /* 0x0000065000037945 */ /* 0x000fe20003800200 */
[--C-:B------:R-:W-:Y:S01]  /*0a50*/  SHF.R.U32.HI R3, RZ, 0x17, R0.reuse ;  /* 0x00000017ff037819 */ /* 0x100fe20000011600 */
[----:B------:R-:W-:Y:S01]  /*0a60*/  IMAD.MOV.U32 R8, RZ, RZ, R0 ;  /* 0x000000ffff087224 */ /* 0x000fe200078e0000 */
[----:B------:R-:W-:Y:S01]  /*0a70*/  LOP3.LUT R14, R7, 0xff, RZ, 0xc0, !PT ;  /* 0x000000ff070e7812 */ /* 0x000fe200078ec0ff */
[----:B------:R-:W-:Y:S01]  /*0a80*/  IMAD.MOV.U32 R9, RZ, RZ, R11 ;  /* 0x000000ffff097224 */ /* 0x000fe200078e000b */
[----:B------:R-:W-:-:S03]  /*0a90*/  LOP3.LUT R12, R3, 0xff, RZ, 0xc0, !PT ;  /* 0x000000ff030c7812 */ /* 0x000fc600078ec0ff */
[----:B------:R-:W-:Y:S01]  /*0aa0*/  VIADD R13, R14, 0xffffffff ;  /* 0xffffffff0e0d7836 */ /* 0x000fe20000000000 */
[----:B------:R-:W-:-:S04]  /*0ab0*/  IADD3 R10, PT, PT, R12, -0x1, RZ ;  /* 0xffffffff0c0a7810 */ /* 0x000fc80007ffe0ff */
[----:B------:R-:W-:-:S04]  /*0ac0*/  ISETP.GT.U32.AND P0, PT, R13, 0xfd, PT ;  /* 0x000000fd0d00780c */ /* 0x000fc80003f04070 */
[----:B------:R-:W-:-:S13]  /*0ad0*/  ISETP.GT.U32.OR P0, PT, R10, 0xfd, P0 ;  /* 0x000000fd0a00780c */ /* 0x000fda0000704470 */
[----:B------:R-:W-:Y:S01]  /*0ae0*/  @!P0 IMAD.MOV.U32 R7, RZ, RZ, RZ ;  /* 0x000000ffff078224 */ /* 0x000fe200078e00ff */
[----:B------:R-:W-:Y:S06]  /*0af0*/  @!P0 BRA `(.L_x_17) ;  /* 0x0000000000608947 */ /* 0x000fec0003800000 */
[----:B------:R-:W-:Y:S02]  /*0b00*/  FSETP.GTU.FTZ.AND P0, PT, |R0|, +INF , PT ;  /* 0x7f8000000000780b */ /* 0x000fe40003f1c200 */
[----:B------:R-:W-:Y:S02]  /*0b10*/  FSETP.GTU.FTZ.AND P1, PT, |R11|, +INF , PT ;  /* 0x7f8000000b00780b */ /* 0x000fe40003f3c200 */
[----:B------:R-:W-:Y:S02]  /*0b20*/  MOV R3, R11 ;  /* 0x0000000b00037202 */ /* 0x000fe40000000f00 */
[----:B------:R-:W-:-:S13]  /*0b30*/  PLOP3.LUT P0, PT, P0, P1, PT, 0xf8, 0x8f ;  /* 0x00000000008f781c */ /* 0x000fda0000703f70 */
[----:B------:R-:W-:Y:S05]  /*0b40*/  @P0 BRA `(.L_x_18) ;  /* 0x00000004004c0947 */ /* 0x000fea0003800000 */
[----:B------:R-:W-:-:S13]  /*0b50*/  LOP3.LUT P0, RZ, R9, 0x7fffffff, R8, 0xc8, !PT ;  /* 0x7fffffff09ff7812 */ /* 0x000fda000780c808 */
[----:B------:R-:W-:Y:S05]  /*0b60*/  @!P0 BRA `(.L_x_19) ;  /* 0x00000004003c8947 */ /* 0x000fea0003800000 */
[C---:B------:R-:W-:Y:S02]  /*0b70*/  FSETP.NEU.FTZ.AND P2, PT, |R0|.reuse, +INF , PT ;  /* 0x7f8000000000780b */ /* 0x040fe40003f5d200 */
[----:B------:R-:W-:Y:S02]  /*0b80*/  FSETP.NEU.FTZ.AND P1, PT, |R3|, +INF , PT ;  /* 0x7f8000000300780b */ /* 0x000fe40003f3d200 */
[----:B------:R-:W-:-:S11]  /*0b90*/  FSETP.NEU.FTZ.AND P0, PT, |R0|, +INF , PT ;  /* 0x7f8000000000780b */ /* 0x000fd60003f1d200 */
[----:B------:R-:W-:Y:S05]  /*0ba0*/  @!P1 BRA !P2, `(.L_x_19) ;  /* 0x00000004002c9947 */ /* 0x000fea0005000000 */
[----:B------:R-:W-:-:S04]  /*0bb0*/  LOP3.LUT P2, RZ, R8, 0x7fffffff, RZ, 0xc0, !PT ;  /* 0x7fffffff08ff7812 */ /* 0x000fc8000784c0ff */
[----:B------:R-:W-:-:S13]  /*0bc0*/  PLOP3.LUT P1, PT, P1, P2, PT, 0x2f, 0xf2 ;  /* 0x0000000000f2781c */ /* 0x000fda0000f24577 */
[----:B------:R-:W-:Y:S05]  /*0bd0*/  @P1 BRA `(.L_x_20) ;  /* 0x0000000400181947 */ /* 0x000fea0003800000 */
[----:B------:R-:W-:-:S04]  /*0be0*/  LOP3.LUT P1, RZ, R9, 0x7fffffff, RZ, 0xc0, !PT ;  /* 0x7fffffff09ff7812 */ /* 0x000fc8000782c0ff */
[----:B------:R-:W-:-:S13]  /*0bf0*/  PLOP3.LUT P0, PT, P0, P1, PT, 0x2f, 0xf2 ;  /* 0x0000000000f2781c */ /* 0x000fda0000702577 */
[----:B------:R-:W-:Y:S05]  /*0c00*/  @P0 BRA `(.L_x_21) ;  /* 0x0000000400000947 */ /* 0x000fea0003800000 */
[----:B------:R-:W-:Y:S02]  /*0c10*/  ISETP.GE.AND P0, PT, R10, RZ, PT ;  /* 0x000000ff0a00720c */ /* 0x000fe40003f06270 */
[----:B------:R-:W-:-:S11]  /*0c20*/  ISETP.GE.AND P1, PT, R13, RZ, PT ;  /* 0x000000ff0d00720c */ /* 0x000fd60003f26270 */
[----:B------:R-:W-:Y:S02]  /*0c30*/  @P0 IMAD.MOV.U32 R7, RZ, RZ, RZ ;  /* 0x000000ffff070224 */ /* 0x000fe400078e00ff */
[----:B------:R-:W-:Y:S01]  /*0c40*/  @!P0 FFMA R8, R0, 1.84467440737095516160e+19, RZ ;  /* 0x5f80000000088823 */ /* 0x000fe200000000ff */
[----:B------:R-:W-:Y:S02]  /*0c50*/  @!P0 IMAD.MOV.U32 R7, RZ, RZ, -0x40 ;  /* 0xffffffc0ff078424 */ /* 0x000fe400078e00ff */
[----:B------:R-:W-:Y:S02]  /*0c60*/  @!P1 FFMA R9, R3, 1.84467440737095516160e+19, RZ ;  /* 0x5f80000003099823 */ /* 0x000fe400000000ff */
[----:B------:R-:W-:-:S07]  /*0c70*/  @!P1 VIADD R7, R7, 0x40 ;  /* 0x0000004007079836 */ /* 0x000fce0000000000 */
.L_x_17:
[----:B------:R-:W-:Y:S01]  /*0c80*/  LEA R0, R14, 0xc0800000, 0x17 ;  /* 0xc08000000e007811 */ /* 0x000fe200078eb8ff */
[----:B------:R-:W-:Y:S01]  /*0c90*/  VIADD R3, R12, 0xffffff81 ;  /* 0xffffff810c037836 */ /* 0x000fe20000000000 */
[----:B------:R-:W-:Y:S02]  /*0ca0*/  BSSY.RECONVERGENT B4, `(.L_x_22) ;  /* 0x0000035000047945 */ /* 0x000fe40003800200 */
[----:B------:R-:W-:Y:S01]  /*0cb0*/  IADD3 R9, PT, PT, -R0, R9, RZ ;  /* 0x0000000900097210 */ /* 0x000fe20007ffe1ff */
[----:B------:R-:W-:-:S03]  /*0cc0*/  IMAD R0, R3, -0x800000, R8 ;  /* 0xff80000003007824 */ /* 0x000fc600078e0208 */
[----:B------:R-:W0:Y:S01]  /*0cd0*/  MUFU.RCP R10, R9 ;  /* 0x00000009000a7308 */ /* 0x000e220000001000 */
[----:B------:R-:W-:-:S04]  /*0ce0*/  FADD.FTZ R11, -R9, -RZ ;  /* 0x800000ff090b7221 */ /* 0x000fc80000010100 */
[----:B0-----:R-:W-:-:S04]  /*0cf0*/  FFMA R13, R10, R11, 1 ;  /* 0x3f8000000a0d7423 */ /* 0x001fc8000000000b */
[----:B------:R-:W-:-:S04]  /*0d00*/  FFMA R15, R10, R13, R10 ;  /* 0x0000000d0a0f7223 */ /* 0x000fc8000000000a */
[----:B------:R-:W-:-:S04]  /*0d10*/  FFMA R8, R0, R15, RZ ;  /* 0x0000000f00087223 */ /* 0x000fc800000000ff */
[----:B------:R-:W-:-:S04]  /*0d20*/  FFMA R13, R11, R8, R0 ;  /* 0x000000080b0d7223 */ /* 0x000fc80000000000 */
[----:B------:R-:W-:Y:S01]  /*0d30*/  FFMA R10, R15, R13, R8 ;  /* 0x0000000d0f0a7223 */ /* 0x000fe20000000008 */
[----:B------:R-:W-:-:S03]  /*0d40*/  IADD3 R8, PT, PT, R3, 0x7f, -R14 ;  /* 0x0000007f03087810 */ /* 0x000fc60007ffe80e */
[----:B------:R-:W-:Y:S02]  /*0d50*/  FFMA R11, R11, R10, R0 ;  /* 0x0000000a0b0b7223 */ /* 0x000fe40000000000 */
[----:B------:R-:W-:Y:S02]  /*0d60*/  IMAD.IADD R8, R8, 0x1, R7 ;  /* 0x0000000108087824 */ /* 0x000fe400078e0207 */
[----:B------:R-:W-:-:S05]  /*0d70*/  FFMA R0, R15, R11, R10 ;  /* 0x0000000b0f007223 */ /* 0x000fca000000000a */
[----:B------:R-:W-:-:S04]  /*0d80*/  SHF.R.U32.HI R3, RZ, 0x17, R0 ;  /* 0x00000017ff037819 */ /* 0x000fc80000011600 */
[----:B------:R-:W-:-:S05]  /*0d90*/  LOP3.LUT R3, R3, 0xff, RZ, 0xc0, !PT ;  /* 0x000000ff03037812 */ /* 0x000fca00078ec0ff */
[----:B------:R-:W-:-:S05]  /*0da0*/  IMAD.IADD R9, R3, 0x1, R8 ;  /* 0x0000000103097824 */ /* 0x000fca00078e0208 */
[----:B------:R-:W-:-:S04]  /*0db0*/  IADD3 R3, PT, PT, R9, -0x1, RZ ;  /* 0xffffffff09037810 */ /* 0x000fc80007ffe0ff */
[----:B------:R-:W-:-:S13]  /*0dc0*/  ISETP.GE.U32.AND P0, PT, R3, 0xfe, PT ;  /* 0x000000fe0300780c */ /* 0x000fda0003f06070 */
[----:B------:R-:W-:Y:S05]  /*0dd0*/  @!P0 BRA `(.L_x_23) ;  /* 0x0000000000808947 */ /* 0x000fea0003800000 */
[----:B------:R-:W-:-:S13]  /*0de0*/  ISETP.GT.AND P0, PT, R9, 0xfe, PT ;  /* 0x000000fe0900780c */ /* 0x000fda0003f04270 */
[----:B------:R-:W-:Y:S05]  /*0df0*/  @P0 BRA `(.L_x_24) ;  /* 0x00000000006c0947 */ /* 0x000fea0003800000 */
[----:B------:R-:W-:-:S13]  /*0e00*/  ISETP.GE.AND P0, PT, R9, 0x1, PT ;  /* 0x000000010900780c */ /* 0x000fda0003f06270 */
[----:B------:R-:W-:Y:S05]  /*0e10*/  @P0 BRA `(.L_x_25) ;  /* 0x0000000000740947 */ /* 0x000fea0003800000 */
[----:B------:R-:W-:Y:S02]  /*0e20*/  ISETP.GE.AND P0, PT, R9, -0x18, PT ;  /* 0xffffffe80900780c */ /* 0x000fe40003f06270 */
[----:B------:R-:W-:-:S11]  /*0e30*/  LOP3.LUT R0, R0, 0x80000000, RZ, 0xc0, !PT ;  /* 0x8000000000007812 */ /* 0x000fd600078ec0ff */
[----:B------:R-:W-:Y:S05]  /*0e40*/  @!P0 BRA `(.L_x_25) ;  /* 0x0000000000688947 */ /* 0x000fea0003800000 */
[CCC-:B------:R-:W-:Y:S01]  /*0e50*/  FFMA.RZ R3, R15.reuse, R11.reuse, R10.reuse ;  /* 0x0000000b0f037223 */ /* 0x1c0fe2000000c00a */
[-CC-:B------:R-:W-:Y:S01]  /*0e60*/  FFMA.RM R8, R15, R11.reuse, R10.reuse ;  /* 0x0000000b0f087223 */ /* 0x180fe2000000400a */
[C---:B------:R-:W-:Y:S02]  /*0e70*/  ISETP.NE.AND P2, PT, R9.reuse, RZ, PT ;  /* 0x000000ff0900720c */ /* 0x040fe40003f45270 */
[----:B------:R-:W-:Y:S02]  /*0e80*/  ISETP.NE.AND P1, PT, R9, RZ, PT ;  /* 0x000000ff0900720c */ /* 0x000fe40003f25270 */
[----:B------:R-:W-:Y:S01]  /*0e90*/  LOP3.LUT R7, R3, 0x7fffff, RZ, 0xc0, !PT ;  /* 0x007fffff03077812 */ /* 0x000fe200078ec0ff */
[----:B------:R-:W-:Y:S01]  /*0ea0*/  FFMA.RP R3, R15, R11, R10 ;  /* 0x0000000b0f037223 */ /* 0x000fe2000000800a */
[----:B------:R-:W-:Y:S02]  /*0eb0*/  VIADD R10, R9, 0x20 ;  /* 0x00000020090a7836 */ /* 0x000fe40000000000 */
[----:B------:R-:W-:Y:S01]  /*0ec0*/  LOP3.LUT R7, R7, 0x800000, RZ, 0xfc, !PT ;  /* 0x0080000007077812 */ /* 0x000fe200078efcff */
[----:B------:R-:W-:Y:S01]  /*0ed0*/  IMAD.MOV R9, RZ, RZ, -R9 ;  /* 0x000000ffff097224 */ /* 0x000fe200078e0a09 */
[----:B------:R-:W-:-:S02]  /*0ee0*/  FSETP.NEU.FTZ.AND P0, PT, R3, R8, PT ;  /* 0x000000080300720b */ /* 0x000fc40003f1d000 */
[----:B------:R-:W-:Y:S02]  /*0ef0*/  SHF.L.U32 R10, R7, R10, RZ ;  /* 0x0000000a070a7219 */ /* 0x000fe400000006ff */
[----:B------:R-:W-:Y:S02]  /*0f00*/  SEL R8, R9, RZ, P2 ;  /* 0x000000ff09087207 */ /* 0x000fe40001000000 */
[----:B------:R-:W-:Y:S02]  /*0f10*/  ISETP.NE.AND P1, PT, R10, RZ, P1 ;  /* 0x000000ff0a00720c */ /* 0x000fe40000f25270 */
[----:B------:R-:W-:Y:S02]  /*0f20*/  SHF.R.U32.HI R8, RZ, R8, R7 ;  /* 0x00000008ff087219 */ /* 0x000fe40000011607 */
[----:B------:R-:W-:Y:S02]  /*0f30*/  PLOP3.LUT P0, PT, P0, P1, PT, 0xf8, 0x8f ;  /* 0x00000000008f781c */ /* 0x000fe40000703f70 */
[----:B------:R-:W-:-:S02]  /*0f40*/  SHF.R.U32.HI R10, RZ, 0x1, R8 ;  /* 0x00000001ff0a7819 */ /* 0x000fc40000011608 */
[----:B------:R-:W-:-:S04]  /*0f50*/  SEL R3, RZ, 0x1, !P0 ;  /* 0x00000001ff037807 */ /* 0x000fc80004000000 */
[----:B------:R-:W-:-:S04]  /*0f60*/  LOP3.LUT R3, R3, 0x1, R10, 0xf8, !PT ;  /* 0x0000000103037812 */ /* 0x000fc800078ef80a */
[----:B------:R-:W-:-:S05]  /*0f70*/  LOP3.LUT R3, R3, R8, RZ, 0xc0, !PT ;  /* 0x0000000803037212 */ /* 0x000fca00078ec0ff */
[----:B------:R-:W-:-:S05]  /*0f80*/  IMAD.IADD R3, R10, 0x1, R3 ;  /* 0x000000010a037824 */ /* 0x000fca00078e0203 */
[----:B------:R-:W-:Y:S01]  /*0f90*/  LOP3.LUT R0, R3, R0, RZ, 0xfc, !PT ;  /* 0x0000000003007212 */ /* 0x000fe200078efcff */
[----:B------:R-:W-:Y:S06]  /*0fa0*/  BRA `(.L_x_25) ;  /* 0x0000000000107947 */ /* 0x000fec0003800000 */
.L_x_24:
[----:B------:R-:W-:-:S04]  /*0fb0*/  LOP3.LUT R0, R0, 0x80000000, RZ, 0xc0, !PT ;  /* 0x8000000000007812 */ /* 0x000fc800078ec0ff */
[----:B------:R-:W-:Y:S01]  /*0fc0*/  LOP3.LUT R0, R0, 0x7f800000, RZ, 0xfc, !PT ;  /* 0x7f80000000007812 */ /* 0x000fe200078efcff */
[----:B------:R-:W-:Y:S06]  /*0fd0*/  BRA `(.L_x_25) ;  /* 0x0000000000047947 */ /* 0x000fec0003800000 */
.L_x_23:
[----:B------:R-:W-:-:S07]  /*0fe0*/  LEA R0, R8, R0, 0x17 ;  /* 0x0000000008007211 */ /* 0x000fce00078eb8ff */
.L_x_25:
[----:B------:R-:W-:Y:S05]  /*0ff0*/  BSYNC.RECONVERGENT B4 ;  /* 0x0000000000047941 */ /* 0x000fea0003800200 */
.L_x_22:
[----:B------:R-:W-:Y:S05]  /*1000*/  BRA `(.L_x_26) ;  /* 0x0000000000207947 */ /* 0x000fea0003800000 */
.L_x_21:
[----:B------:R-:W-:-:S04]  /*1010*/  LOP3.LUT R0, R9, 0x80000000, R8, 0x48, !PT ;  /* 0x8000000009007812 */ /* 0x000fc800078e4808 */
[----:B------:R-:W-:Y:S01]  /*1020*/  LOP3.LUT R0, R0, 0x7f800000, RZ, 0xfc, !PT ;  /* 0x7f80000000007812 */ /* 0x000fe200078efcff */
[----:B------:R-:W-:Y:S06]  /*1030*/  BRA `(.L_x_26) ;  /* 0x0000000000147947 */ /* 0x000fec0003800000 */
.L_x_20:
[----:B------:R-:W-:Y:S01]  /*1040*/  LOP3.LUT R0, R9, 0x80000000, R8, 0x48, !PT ;  /* 0x8000000009007812 */ /* 0x000fe200078e4808 */
[----:B------:R-:W-:Y:S06]  /*1050*/  BRA `(.L_x_26) ;  /* 0x00000000000c7947 */ /* 0x000fec0003800000 */
.L_x_19:
[----:B------:R-:W0:Y:S01]  /*1060*/  MUFU.RSQ R0, -QNAN ;  /* 0xffc0000000007908 */ /* 0x000e220000001400 */
[----:B------:R-:W-:Y:S05]  /*1070*/  BRA `(.L_x_26) ;  /* 0x0000000000047947 */ /* 0x000fea0003800000 */
.L_x_18:
[----:B------:R-:W-:-:S07]  /*1080*/  FADD.FTZ R0, R0, R3 ;  /* 0x0000000300007221 */ /* 0x000fce0000010000 */
.L_x_26:
[----:B------:R-:W-:Y:S05]  /*1090*/  BSYNC.RECONVERGENT B3 ;  /* 0x0000000000037941 */ /* 0x000fea0003800200 */
.L_x_16:
[----:B------:R-:W-:-:S04]  /*10a0*/  IMAD.MOV.U32 R7, RZ, RZ, 0x0 ;  /* 0x00000000ff077424 */ /* 0x000fc800078e00ff */
[----:B0-----:R-:W-:Y:S05]  /*10b0*/  RET.REL.NODEC R6 `(willr_many_series_one_param_time_major_f32) ;  /* 0xffffffec06d07950 */ /* 0x001fea0003c3ffff */
.L_x_27:
[----:B------:R-:W-:-:S00]  /*10c0*/  BRA `(.L_x_27) ;  /* 0xfffffffc00fc7947 */ /* 0x000fc0000383ffff */
[----:B------:R-:W-:-:S00]  /*10d0*/  NOP ;  /* 0x0000000000007918 */ /* 0x000fc00000000000 */
        /* <DEDUP_REMOVED lines=10> */
.L_x_48:


//--------------------- .text.willr_batch_f32     --------------------------
	.section	.text.willr_batch_f32,"ax",@progbits
	.align	128
        .global         willr_batch_f32
        .type           willr_batch_f32,@function
        .size           willr_batch_f32,(.L_x_49 - willr_batch_f32)
        .other          willr_batch_f32,@"STO_CUDA_ENTRY STV_DEFAULT"
willr_batch_f32:
.text.willr_batch_f32:
[----:B------:R-:W-:Y:S08]  /*0000*/  LDC R1, c[0x0][0x37c] ;  /* 0x0000df00ff017b82 */ /* 0x000ff00000000800 */
[----:B------:R-:W0:Y:S01]  /*0010*/  S2UR UR6, SR_CTAID.X ;  /* 0x00000000000679c3 */ /* 0x000e220000002500 */
[----:B------:R-:W0:Y:S02]  /*0020*/  LDCU UR4, c[0x0][0x3c4] ;  /* 0x00007880ff0477ac */ /* 0x000e240008000800 */
[----:B0-----:R-:W-:-:S06]  /*0030*/  UISETP.GE.AND UP0, UPT, UR6, UR4, UPT ;  /* 0x000000040600728c */ /* 0x001fcc000bf06270 */
[----:B------:R-:W-:-:S13]  /*0040*/  PLOP3.LUT P0, PT, PT, PT, UP0, 0x80, 0x8 ;  /* 0x000000000008781c */ /* 0x000fda0003f0f008 */
[----:B------:R-:W-:Y:S05]  /*0050*/  @P0 EXIT ;  /* 0x000000000000094d */ /* 0x000fea0003800000 */
[----:B------:R-:W0:Y:S01]  /*0060*/  S2R R6, SR_TID.X ;  /* 0x0000000000067919 */ /* 0x000e220000002100 */
[----:B------:R-:W1:Y:S01]  /*0070*/  LDCU UR10, c[0x0][0x3b8] ;  /* 0x00007700ff0a77ac */ /* 0x000e620008000800 */
[----:B------:R-:W-:Y:S01]  /*0080*/  BSSY.RECONVERGENT B0, `(.L_x_28) ;  /* 0x0000010000007945 */ /* 0x000fe20003800200 */
[----:B------:R-:W2:Y:S01]  /*0090*/  LDCU UR7, c[0x0][0x3bc] ;  /* 0x00007780ff0777ac */ /* 0x000ea20008000800 */
[----:B------:R-:W3:Y:S01]  /*00a0*/  LDCU.64 UR22, c[0x0][0x358] ;  /* 0x00006b00ff1677ac */ /* 0x000ee20008000a00 */
[----:B-1----:R-:W-:Y:S02]  /*00b0*/  UIMAD UR14, UR6, UR10, URZ ;  /* 0x0000000a060e72a4 */ /* 0x002fe4000f8e02ff */
[----:B0-----:R-:W-:-:S13]  /*00c0*/  ISETP.GE.AND P0, PT, R6, UR10, PT ;  /* 0x0000000a06007c0c */ /* 0x001fda000bf06270 */
[----:B--23--:R-:W-:Y:S05]  /*00d0*/  @P0 BRA `(.L_x_29) ;  /* 0x0000000000280947 */ /* 0x00cfea0003800000 */
[----:B------:R-:W0:Y:S01]  /*00e0*/  LDC R7, c[0x0][0x360] ;  /* 0x0000d800ff077b82 */ /* 0x000e220000000800 */
[----:B------:R-:W-:Y:S02]  /*00f0*/  IMAD.MOV.U32 R0, RZ, RZ, R6 ;  /* 0x000000ffff007224 */ /* 0x000fe400078e0006 */
[----:B------:R-:W-:-:S05]  /*0100*/  IMAD.MOV.U32 R9, RZ, RZ, 0x7fc00000 ;  /* 0x7fc00000ff097424 */ /* 0x000fca00078e00ff */
[----:B------:R-:W1:Y:S02]  /*0110*/  LDC.64 R4, c[0x0][0x3c8] ;  /* 0x0000f200ff047b82 */ /* 0x000e640000000a00 */
.L_x_30:
[----:B--2---:R-:W-:Y:S02]  /*0120*/  VIADD R3, R0, UR14 ;  /* 0x0000000e00037c36 */ /* 0x004fe40008000000 */
[----:B0-----:R-:W-:Y:S02]  /*0130*/  IMAD.IADD R0, R7, 0x1, R0 ;  /* 0x0000000107007824 */ /* 0x001fe400078e0200 */
[----:B-1----:R-:W-:-:S03]  /*0140*/  IMAD.WIDE R2, R3, 0x4, R4 ;  /* 0x0000000403027825 */ /* 0x002fc600078e0204 */
[----:B------:R-:W-:Y:S02]  /*0150*/  ISETP.GE.AND P0, PT, R0, UR10, PT ;  /* 0x0000000a00007c0c */ /* 0x000fe4000bf06270 */
[----:B------:R2:W-:Y:S11]  /*0160*/  STG.E desc[UR22][R2.64], R9 ;  /* 0x0000000902007986 */ /* 0x0005f6000c101916 */
[----:B------:R-:W-:Y:S05]  /*0170*/  @!P0 BRA `(.L_x_30) ;  /* 0xfffffffc00e88947 */ /* 0x000fea000383ffff */
.L_x_29:
[----:B------:R-:W-:Y:S05]  /*0180*/  BSYNC.RECONVERGENT B0 ;  /* 0x0000000000007941 */ /* 0x000fea0003800200 */
.L_x_28:
[----:B------:R-:W-:Y:S01]  /*0190*/  BAR.SYNC.DEFER_BLOCKING 0x0 ;  /* 0x0000000000007b1d */ /* 0x000fe20000010000 */
[----:B------:R-:W-:-:S06]  /*01a0*/  UISETP.GE.AND UP0, UPT, UR7, UR10, UPT ;  /* 0x0000000a0700728c */ /* 0x000fcc000bf06270 */
[----:B------:R-:W-:-:S04]  /*01b0*/  PLOP3.LUT P0, PT, PT, PT, UP0, 0x80, 0x8 ;  /* 0x000000000008781c */ /* 0x000fc80003f0f008 */
[----:B------:R-:W-:-:S13]  /*01c0*/  ISETP.NE.OR P0, PT, R6, RZ, P0 ;  /* 0x000000ff0600720c */ /* 0x000fda0000705670 */
[----:B------:R-:W-:Y:S05]  /*01d0*/  @P0 EXIT ;  /* 0x000000000000094d */ /* 0x000fea0003800000 */
[----:B------:R-:W0:Y:S02]  /*01e0*/  LDCU.64 UR4, c[0x0][0x388] ;  /* 0x00007100ff0477ac */ /* 0x000e240008000a00 */
[----:B0-----:R-:W-:-:S06]  /*01f0*/  UIMAD.WIDE.U32 UR4, UR6, 0x4, UR4 ;  /* 0x00000004060478a5 */ /* 0x001fcc000f8e0004 */
[----:B--2---:R-:W-:Y:S02]  /*0200*/  IMAD.U32 R2, RZ, RZ, UR4 ;  /* 0x00000004ff027e24 */ /* 0x004fe4000f8e00ff */
[----:B------:R-:W-:-:S05]  /*0210*/  IMAD.U32 R3, RZ, RZ, UR5 ;  /* 0x00000005ff037e24 */ /* 0x000fca000f8e00ff */
[----:B------:R-:W2:Y:S02]  /*0220*/  LDG.E.CONSTANT R2, desc[UR22][R2.64] ;  /* 0x0000001602027981 */ /* 0x000ea4000c1e9900 */
[----:B--2---:R-:W-:-:S13]  /*0230*/  R2UR UR31, R2 ;  /* 0x00000000021f72ca */ /* 0x004fda00000e0000 */
[----:B------:R-:W-:-:S06]  /*0240*/  UISETP.GE.AND UP0, UPT, UR31, 0x1, UPT ;  /* 0x000000011f00788c */ /* 0x000fcc000bf06270 */
[----:B------:R-:W-:-:S13]  /*0250*/  PLOP3.LUT P0, PT, PT, PT, UP0, 0x80, 0x8 ;  /* 0x000000000008781c */ /* 0x000fda0003f0f008 */
[----:B------:R-:W-:Y:S05]  /*0260*/  @!P0 EXIT ;  /* 0x000000000000894d */ /* 0x000fea0003800000 */
[----:B------:R-:W-:-:S04]  /*0270*/  UIADD3 UR6, UPT, UPT, UR31, UR7, URZ ;  /* 0x000000071f067290 */ /* 0x000fc8000fffe0ff */
[----:B------:R-:W-:-:S06]  /*0280*/  UISETP.GT.AND UP0, UPT, UR6, UR10, UPT ;  /* 0x0000000a0600728c */ /* 0x000fcc000bf04270 */
[----:B------:R-:W-:-:S13]  /*0290*/  PLOP3.LUT P0, PT, PT, PT, UP0, 0x80, 0x8 ;  /* 0x000000000008781c */ /* 0x000fda0003f0f008 */
[----:B------:R-:W-:Y:S05]  /*02a0*/  @P0 EXIT ;  /* 0x000000000000094d */ /* 0x000fea0003800000 */
[----:B------:R-:W0:Y:S01]  /*02b0*/  LDCU.64 UR8, c[0x0][0x390] ;  /* 0x00007200ff0877ac */ /* 0x000e220008000a00 */
[----:B------:R-:W-:-:S04]  /*02c0*/  UIADD3 UR4, UPT, UPT, UR6, UR10, URZ ;  /* 0x0000000a06047290 */ /* 0x000fc8000fffe0ff */
[----:B------:R-:W-:Y:S02]  /*02d0*/  ULOP3.LUT UR5, UR4, 0x1, URZ, 0xc0, !UPT ;  /* 0x0000000104057892 */ /* 0x000fe4000f8ec0ff */
[----:B------:R-:W-:Y:S02]  /*02e0*/  UIADD3 UR4, UPT, UPT, UR6, -0x1, URZ ;  /* 0xffffffff06047890 */ /* 0x000fe4000fffe0ff */
[----:B0-----:R-:W-:-:S04]  /*02f0*/  ULEA UR7, UP0, UR31, UR8, 0x2 ;  /* 0x000000081f077291 */ /* 0x001fc8000f8010ff */
[----:B------:R-:W-:Y:S02]  /*0300*/  ULEA.HI.X UR8, UR31, UR9, URZ, 0x2, UP0 ;  /* 0x000000091f087291 */ /* 0x000fe400080f14ff */
[----:B------:R-:W-:Y:S01]  /*0310*/  UISETP.NE.U32.AND UP0, UPT, UR5, 0x1, UPT ;  /* 0x000000010500788c */ /* 0x000fe2000bf05070 */
[----:B------:R-:W-:-:S03]  /*0320*/  MOV R10, UR7 ;  /* 0x00000007000a7c02 */ /* 0x000fc60008000f00 */
[----:B------:R-:W-:-:S05]  /*0330*/  IMAD.U32 R11, RZ, RZ, UR8 ;  /* 0x00000008ff0b7e24 */ /* 0x000fca000f8e00ff */
[----:B------:R-:W-:Y:S05]  /*0340*/  BRA.U !UP0, `(.L_x_31) ;  /* 0x0000000508507547 */ /* 0x000fea000b800000 */
[----:B------:R-:W0:Y:S02]  /*0350*/  LDCU.64 UR4, c[0x0][0x380] ;  /* 0x00007000ff0477ac */ /* 0x000e240008000a00 */
[----:B0-----:R-:W-:-:S06]  /*0360*/  UIMAD.WIDE UR4, UR6, 0x4, UR4 ;  /* 0x00000004060478a5 */ /* 0x001fcc000f8e0204 */
[----:B------:R-:W-:Y:S02]  /*0370*/  IMAD.U32 R2, RZ, RZ, UR4 ;  /* 0x00000004ff027e24 */ /* 0x000fe4000f8e00ff */
[----:B------:R-:W-:-:S05]  /*0380*/  IMAD.U32 R3, RZ, RZ, UR5 ;  /* 0x00000005ff037e24 */ /* 0x000fca000f8e00ff */
[----:B------:R-:W2:Y:S01]  /*0390*/  LDG.E.CONSTANT R2, desc[UR22][R2.64+-0x4] ;  /* 0xfffffc1602027981 */ /* 0x000ea2000c1e9900 */
[----:B------:R-:W-:Y:S01]  /*03a0*/  USHF.R.S32.HI UR4, URZ, 0x1f, UR6 ;  /* 0x0000001fff047899 */ /* 0x000fe20008011406 */
[----:B------:R-:W-:Y:S01]  /*03b0*/  IMAD.MOV.U32 R0, RZ, RZ, 0x7fc00000 ;  /* 0x7fc00000ff007424 */ /* 0x000fe200078e00ff */
[----:B--2---:R-:W-:-:S13]  /*03c0*/  FSETP.NAN.AND P0, PT, |R2|, |R2|, PT ;  /* 0x400000020200720b */ /* 0x004fda0003f08200 */
[----:B------:R-:W-:Y:S05]  /*03d0*/  @P0 BRA `(.L_x_32) ;  /* 0x0000000400080947 */ /* 0x000fea0003800000 */
[----:B------:R-:W0:Y:S01]  /*03e0*/  LDCU.64 UR8, c[0x0][0x3b0] ;  /* 0x00007600ff0877ac */ /* 0x000e220008000a00 */
[----:B------:R-:W-:-:S04]  /*03f0*/  UIADD3 UR10, UP1, UP2, UR6, 0x1, -UR31 ;  /* 0x00000001060a7890 */ /* 0x000fc8000fa3e81f */
[----:B------:R-:W-:Y:S02]  /*0400*/  UIADD3.X UR11, UPT, UPT, UR4, -0x1, URZ, UP1, UP2 ;  /* 0xffffffff040b7890 */ /* 0x000fe40008fe44ff */
[----:B0-----:R-:W-:Y:S02]  /*0410*/  ULEA UR5, UP1, UR10, UR8, 0x2 ;  /* 0x000000080a057291 */ /* 0x001fe4000f8210ff */
[----:B------:R-:W-:Y:S02]  /*0420*/  ULEA UR12, UP0, UR6, UR8, 0x2 ;  /* 0x00000008060c7291 */ /* 0x000fe4000f8010ff */
[----:B------:R-:W-:Y:S02]  /*0430*/  ULEA.HI.X UR7, UR10, UR9, UR11, 0x2, UP1 ;  /* 0x000000090a077291 */ /* 0x000fe400088f140b */
[----:B------:R-:W-:Y:S01]  /*0440*/  ULEA.HI.X UR8, UR6, UR9, UR4, 0x2, UP0 ;  /* 0x0000000906087291 */ /* 0x000fe200080f1404 */
[----:B------:R-:W-:Y:S01]  /*0450*/  MOV R6, UR5 ;  /* 0x0000000500067c02 */ /* 0x000fe20008000f00 */
[----:B------:R-:W-:-:S02]  /*0460*/  IMAD.U32 R4, RZ, RZ, UR12 ;  /* 0x0000000cff047e24 */ /* 0x000fc4000f8e00ff */
[----:B------:R-:W-:Y:S02]  /*0470*/  IMAD.U32 R7, RZ, RZ, UR7 ;  /* 0x00000007ff077e24 */ /* 0x000fe4000f8e00ff */
[----:B------:R-:W-:-:S04]  /*0480*/  IMAD.U32 R5, RZ, RZ, UR8 ;  /* 0x00000008ff057e24 */ /* 0x000fc8000f8e00ff */
[----:B------:R-:W2:Y:S04]  /*0490*/  LDG.E.CONSTANT R7, desc[UR22][R6.64+-0x4] ;  /* 0xfffffc1606077981 */ /* 0x000ea8000c1e9900 */
[----:B------:R-:W2:Y:S02]  /*04a0*/  LDG.E.CONSTANT R4, desc[UR22][R4.64] ;  /* 0x0000001604047981 */ /* 0x000ea4000c1e9900 */
[----:B--2---:R-:W-:-:S13]  /*04b0*/  ISETP.NE.AND P0, PT, R4, R7, PT ;  /* 0x000000070400720c */ /* 0x004fda0003f05270 */
[----:B------:R-:W-:Y:S05]  /*04c0*/  @P0 BRA `(.L_x_32) ;  /* 0x0000000000cc0947 */ /* 0x000fea0003800000 */
[----:B------:R-:W2:Y:S01]  /*04d0*/  LDG.E.CONSTANT R3, desc[UR22][R10.64] ;  /* 0x000000160a037981 */ /* 0x000ea2000c1e9900 */
[----:B------:R-:W2:Y:S02]  /*04e0*/  LDCU UR5, c[0x0][0x3c0] ;  /* 0x00007800ff0577ac */ /* 0x000ea40008000800 */
[----:B--2---:R-:W-:-:S04]  /*04f0*/  ISETP.GE.AND P0, PT, R3, UR5, PT ;  /* 0x0000000503007c0c */ /* 0x004fc8000bf06270 */
[----:B------:R-:W-:-:S13]  /*0500*/  ISETP.LT.OR P0, PT, R3, RZ, P0 ;  /* 0x000000ff0300720c */ /* 0x000fda0000701670 */
[----:B------:R-:W-:Y:S05]  /*0510*/  @P0 BRA `(.L_x_32) ;  /* 0x0000000000b80947 */ /* 0x000fea0003800000 */
[----:B------:R-:W0:Y:S01]  /*0520*/  LDC.64 R8, c[0x0][0x398] ;  /* 0x0000e600ff087b82 */ /* 0x000e220000000a00 */
[----:B------:R-:W1:Y:S07]  /*0530*/  LDCU.128 UR16, c[0x0][0x3a0] ;  /* 0x00007400ff1077ac */ /* 0x000e6e0008000c00 */
[----:B------:R-:W2:Y:S08]  /*0540*/  LDC.64 R6, c[0x0][0x3a8] ;  /* 0x0000ea00ff067b82 */ /* 0x000eb00000000a00 */
[----:B------:R-:W3:Y:S01]  /*0550*/  LDC.64 R4, c[0x0][0x3a0] ;  /* 0x0000e800ff047b82 */ /* 0x000ee20000000a00 */
[----:B0-----:R-:W-:-:S06]  /*0560*/  IMAD.WIDE.U32 R8, R3, 0x4, R8 ;  /* 0x0000000403087825 */ /* 0x001fcc00078e0008 */
[----:B------:R-:W4:Y:S01]  /*0570*/  LDG.E.CONSTANT R8, desc[UR22][R8.64] ;  /* 0x0000001608087981 */ /* 0x000f22000c1e9900 */
[----:B------:R-:W-:-:S05]  /*0580*/  IMAD.MOV.U32 R12, RZ, RZ, -0x1 ;  /* 0xffffffffff0c7424 */ /* 0x000fca00078e00ff */
[----:B------:R-:W-:Y:S02]  /*0590*/  SHF.L.U32 R3, R12, R3, RZ ;  /* 0x000000030c037219 */ /* 0x000fe400000006ff */
[C---:B----4-:R-:W-:Y:S02]  /*05a0*/  IADD3 R14, P0, PT, R8.reuse, UR10, RZ ;  /* 0x0000000a080e7c10 */ /* 0x050fe4000ff1e0ff */
[C---:B------:R-:W-:Y:S02]  /*05b0*/  IADD3 R3, PT, PT, R8.reuse, UR6, R3 ;  /* 0x0000000608037c10 */ /* 0x040fe4000fffe003 */
[----:B------:R-:W-:Y:S01]  /*05c0*/  LEA.HI.X.SX32 R15, R8, UR11, 0x1, P0 ;  /* 0x0000000b080f7c11 */ /* 0x000fe200080f0eff */
[C---:B------:R-:W-:Y:S02]  /*05d0*/  IMAD.SHL.U32 R13, R14.reuse, 0x4, RZ ;  /* 0x000000040e0d7824 */ /* 0x040fe400078e00ff */
[----:B--2---:R-:W-:Y:S01]  /*05e0*/  IMAD.WIDE R6, R3, 0x4, R6 ;  /* 0x0000000403067825 */ /* 0x004fe200078e0206 */
[----:B------:R-:W-:-:S02]  /*05f0*/  SHF.L.U64.HI R14, R14, 0x2, R15 ;  /* 0x000000020e0e7819 */ /* 0x000fc4000001020f */
[----:B-1----:R-:W-:Y:S01]  /*0600*/  IADD3 R12, P1, PT, R13, UR18, RZ ;  /* 0x000000120d0c7c10 */ /* 0x002fe2000ff3e0ff */
[----:B---3--:R-:W-:Y:S01]  /*0610*/  IMAD.WIDE R4, R3, 0x4, R4 ;  /* 0x0000000403047825 */ /* 0x008fe200078e0204 */
[----:B------:R-:W-:Y:S01]  /*0620*/  IADD3 R8, P0, PT, R13, UR16, RZ ;  /* 0x000000100d087c10 */ /* 0x000fe2000ff1e0ff */
[----:B------:R-:W2:Y:S01]  /*0630*/  LDG.E.CONSTANT R7, desc[UR22][R6.64] ;  /* 0x0000001606077981 */ /* 0x000ea2000c1e9900 */
[C---:B------:R-:W-:Y:S02]  /*0640*/  IADD3.X R13, PT, PT, R14.reuse, UR19, RZ, P1, !PT ;  /* 0x000000130e0d7c10 */ /* 0x040fe40008ffe4ff */
[----:B------:R-:W-:Y:S01]  /*0650*/  IADD3.X R9, PT, PT, R14, UR17, RZ, P0, !PT ;  /* 0x000000110e097c10 */ /* 0x000fe200087fe4ff */
[----:B------:R-:W3:Y:S04]  /*0660*/  LDG.E.CONSTANT R5, desc[UR22][R4.64] ;  /* 0x0000001604057981 */ /* 0x000ee8000c1e9900 */
[----:B------:R-:W2:Y:S04]  /*0670*/  LDG.E.CONSTANT R12, desc[UR22][R12.64+-0x4] ;  /* 0xfffffc160c0c7981 */ /* 0x000ea8000c1e9900 */
[----:B------:R-:W3:Y:S01]  /*0680*/  LDG.E.CONSTANT R8, desc[UR22][R8.64+-0x4] ;  /* 0xfffffc1608087981 */ /* 0x000ee2000c1e9900 */
[----:B--2---:R-:W-:-:S02]  /*0690*/  FMNMX R14, R12, R7, PT ;  /* 0x000000070c0e7209 */ /* 0x004fc40003800000 */
[----:B---3--:R-:W-:Y:S02]  /*06a0*/  FMNMX R3, R8, R5, !PT ;  /* 0x0000000508037209 */ /* 0x008fe40007800000 */
[----:B------:R-:W-:-:S04]  /*06b0*/  FSETP.NE.AND P0, PT, |R14|, +INF , PT ;  /* 0x7f8000000e00780b */ /* 0x000fc80003f05200 */
[----:B------:R-:W-:-:S13]  /*06c0*/  FSETP.EQU.OR P0, PT, |R3|, +INF , !P0 ;  /* 0x7f8000000300780b */ /* 0x000fda000470a600 */
[----:B------:R-:W-:Y:S05]  /*06d0*/  @P0 BRA `(.L_x_32) ;  /* 0x0000000000480947 */ /* 0x000fea0003800000 */
[----:B------:R-:W-:Y:S01]  /*06e0*/  FADD R5, R3, -R14 ;  /* 0x8000000e03057221 */ /* 0x000fe20000000000 */
[----:B------:R-:W-:-:S04]  /*06f0*/  IMAD.MOV.U32 R0, RZ, RZ, RZ ;  /* 0x000000ffff007224 */ /* 0x000fc800078e00ff */
[----:B------:R-:W-:-:S13]  /*0700*/  FSETP.NEU.AND P0, PT, R5, RZ, PT ;  /* 0x000000ff0500720b */ /* 0x000fda0003f0d000 */
[----:B------:R-:W-:Y:S05]  /*0710*/  @!P0 BRA `(.L_x_32) ;  /* 0x0000000000388947 */ /* 0x000fea0003800000 */
[----:B------:R-:W0:Y:S01]  /*0720*/  MUFU.RCP R4, R5 ;  /* 0x0000000500047308 */ /* 0x000e220000001000 */
[----:B------:R-:W-:-:S07]  /*0730*/  FADD R0, -R2, R3 ;  /* 0x0000000302007221 */ /* 0x000fce0000000100 */
[----:B------:R-:W1:Y:S01]  /*0740*/  FCHK P0, R0, R5 ;  /* 0x0000000500007302 */ /* 0x000e620000000000 */
[----:B0-----:R-:W-:-:S04]  /*0750*/  FFMA R7, -R5, R4, 1 ;  /* 0x3f80000005077423 */ /* 0x001fc80000000104 */
[----:B------:R-:W-:-:S04]  /*0760*/  FFMA R7, R4, R7, R4 ;  /* 0x0000000704077223 */ /* 0x000fc80000000004 */
[----:B------:R-:W-:-:S04]  /*0770*/  FFMA R2, R0, R7, RZ ;  /* 0x0000000700027223 */ /* 0x000fc800000000ff */
[----:B------:R-:W-:-:S04]  /*0780*/  FFMA R3, -R5, R2, R0 ;  /* 0x0000000205037223 */ /* 0x000fc80000000100 */
[----:B------:R-:W-:Y:S01]  /*0790*/  FFMA R2, R7, R3, R2 ;  /* 0x0000000307027223 */ /* 0x000fe20000000002 */
[----:B-1----:R-:W-:Y:S06]  /*07a0*/  @!P0 BRA `(.L_x_33) ;  /* 0x0000000000108947 */ /* 0x002fec0003800000 */
[----:B------:R-:W-:Y:S02]  /*07b0*/  MOV R3, R5 ;  /* 0x0000000500037202 */ /* 0x000fe40000000f00 */
[----:B------:R-:W-:-:S07]  /*07c0*/  MOV R12, 0x7e0 ;  /* 0x000007e0000c7802 */ /* 0x000fce0000000f00 */
[----:B------:R-:W-:Y:S05]  /*07d0*/  CALL.REL.NOINC `($__internal_1_$__cuda_sm3x_div_rn_noftz_f32_slowpath) ;  /* 0x0000000c00287944 */ /* 0x000fea0003c00000 */
[----:B------:R-:W-:-:S07]  /*07e0*/  IMAD.MOV.U32 R2, RZ, RZ, R0 ;  /* 0x000000ffff027224 */ /* 0x000fce00078e0000 */
.L_x_33:
[----:B------:R-:W-:-:S07]  /*07f0*/  FMUL R0, R2, -100 ;  /* 0xc2c8000002007820 */ /* 0x000fce0000400000 */
.L_x_32:
[----:B------:R-:W0:Y:S01]  /*0800*/  LDCU.64 UR8, c[0x0][0x3c8] ;  /* 0x00007900ff0877ac */ /* 0x000e220008000a00 */
[----:B------:R-:W-:-:S04]  /*0810*/  UIADD3 UR5, UP0, UPT, UR14, UR6, URZ ;  /* 0x000000060e057290 */ /* 0x000fc8000ff1e0ff */
[----:B------:R-:W-:Y:S02]  /*0820*/  ULEA.HI.X.SX32 UR7, UR14, UR4, 0x1, UP0 ;  /* 0x000000040e077291 */ /* 0x000fe400080f0eff */
[----:B0-----:R-:W-:-:S04]  /*0830*/  ULEA UR4, UP0, UR5, UR8, 0x2 ;  /* 0x0000000805047291 */ /* 0x001fc8000f8010ff */
[----:B------:R-:W-:Y:S02]  /*0840*/  ULEA.HI.X UR5, UR5, UR9, UR7, 0x2, UP0 ;  /* 0x0000000905057291 */ /* 0x000fe400080f1407 */
[----:B------:R-:W-:Y:S01]  /*0850*/  IMAD.U32 R2, RZ, RZ, UR4 ;  /* 0x00000004ff027e24 */ /* 0x000fe2000f8e00ff */
[----:B------:R-:W-:-:S03]  /*0860*/  UMOV UR4, UR6 ;  /* 0x0000000600047c82 */ /* 0x000fc60008000000 */
[----:B------:R-:W-:-:S05]  /*0870*/  IMAD.U32 R3, RZ, RZ, UR5 ;  /* 0x00000005ff037e24 */ /* 0x000fca000f8e00ff */
[----:B------:R0:W-:Y:S02]  /*0880*/  STG.E desc[UR22][R2.64+-0x4], R0 ;  /* 0xfffffc0002007986 */ /* 0x0001e4000c101916 */
.L_x_31:
[----:B------:R-:W1:Y:S02]  /*0890*/  LDCU UR11, c[0x0][0x3b8] ;  /* 0x00007700ff0b77ac */ /* 0x000e640008000800 */
[----:B-1----:R-:W-:-:S06]  /*08a0*/  UISETP.NE.AND UP0, UPT, UR6, UR11, UPT ;  /* 0x0000000b0600728c */ /* 0x002fcc000bf05270 */
[----:B------:R-:W-:-:S13]  /*08b0*/  PLOP3.LUT P0, PT, PT, PT, UP0, 0x80, 0x8 ;  /* 0x000000000008781c */ /* 0x000fda0003f0f008 */
[----:B------:R-:W-:Y:S05]  /*08c0*/  @!P0 EXIT ;  /* 0x000000000000894d */ /* 0x000fea0003800000 */
[----:B------:R-:W1:Y:S01]  /*08d0*/  LDCU.64 UR12, c[0x0][0x3a8] ;  /* 0x00007500ff0c77ac */ /* 0x000e620008000a00 */
[----:B------:R-:W2:Y:S01]  /*08e0*/  LDC.64 R4, c[0x0][0x398] ;  /* 0x0000e600ff047b82 */ /* 0x000ea20000000a00 */
[----:B------:R-:W3:Y:S01]  /*08f0*/  LDCU.64 UR8, c[0x0][0x3c8] ;  /* 0x00007900ff0877ac */ /* 0x000ee20008000a00 */
[----:B------:R-:W4:Y:S06]  /*0900*/  LDCU.64 UR24, c[0x0][0x3b0] ;  /* 0x00007600ff1877ac */ /* 0x000f2c0008000a00 */
[----:B------:R-:W2:Y:S01]  /*0910*/  LDC.64 R6, c[0x0][0x3a0] ;  /* 0x0000e800ff067b82 */ /* 0x000ea20000000a00 */
[----:B------:R-:W5:Y:S01]  /*0920*/  LDCU.64 UR6, c[0x0][0x380] ;  /* 0x00007000ff0677ac */ /* 0x000f620008000a00 */
[----:B------:R-:W-:-:S06]  /*0930*/  USHF.R.U32.HI UR5, URZ, 0x1e, UR31 ;  /* 0x0000001eff057899 */ /* 0x000fcc000801161f */
[----:B------:R-:W2:Y:S01]  /*0940*/  LDC.64 R8, c[0x0][0x3a8] ;  /* 0x0000ea00ff087b82 */ /* 0x000ea20000000a00 */
[----:B------:R-:W-:Y:S01]  /*0950*/  ULEA UR26, UP2, -UR31, 0x8, 0x2 ;  /* 0x000000081f1a7891 */ /* 0x000fe2000f8411ff */
[----:B------:R-:W0:Y:S03]  /*0960*/  LDCU UR36, c[0x0][0x3c0] ;  /* 0x00007800ff2477ac */ /* 0x000e260008000800 */
[----:B------:R-:W-:Y:S02]  /*0970*/  UIADD3.X UR27, UPT, UPT, URZ, ~UR5, URZ, UP2, !UPT ;  /* 0x80000005ff1b7290 */ /* 0x000fe400097fe4ff */
[----:B-1----:R-:W-:Y:S02]  /*0980*/  UIADD3 UR5, UP2, UPT, UR26, UR12, URZ ;  /* 0x0000000c1a057290 */ /* 0x002fe4000ff5e0ff */
[----:B---3--:R-:W-:Y:S02]  /*0990*/  UIADD3 UR8, UP0, UPT, UR8, 0x4, URZ ;  /* 0x0000000408087890 */ /* 0x008fe4000ff1e0ff */
[----:B------:R-:W-:-:S02]  /*09a0*/  UIADD3.X UR10, UPT, UPT, UR27, UR13, URZ, UP2, !UPT ;  /* 0x0000000d1b0a7290 */ /* 0x000fc400097fe4ff */
[----:B------:R-:W-:Y:S02]  /*09b0*/  UIMAD.WIDE UR12, UR31, 0x4, URZ ;  /* 0x000000041f0c78a5 */ /* 0x000fe4000f8e02ff */
[----:B------:R-:W-:Y:S02]  /*09c0*/  UIADD3.X UR9, UPT, UPT, URZ, UR9, URZ, UP0, !UPT ;  /* 0x00000009ff097290 */ /* 0x000fe400087fe4ff */
[----:B----4-:R-:W-:Y:S02]  /*09d0*/  UIADD3 UR12, UP0, UPT, -UR12, UR24, URZ ;  /* 0x000000180c0c7290 */ /* 0x010fe4000ff1e1ff */
[----:B-----5:R-:W-:Y:S02]  /*09e0*/  UIADD3 UR6, UP1, UPT, UR6, 0x4, URZ ;  /* 0x0000000406067890 */ /* 0x020fe4000ff3e0ff */
[----:B------:R-:W-:Y:S02]  /*09f0*/  UIADD3.X UR30, UPT, UPT, ~UR13, UR25, URZ, UP0, !UPT ;  /* 0x000000190d1e7290 */ /* 0x000fe400087fe5ff */
[----:B------:R-:W-:-:S02]  /*0a00*/  UIADD3 UR13, UPT, UPT, UR4, 0x2, URZ ;  /* 0x00000002040d7890 */ /* 0x000fc4000fffe0ff */
[----:B------:R-:W-:Y:S02]  /*0a10*/  UIADD3.X UR7, UPT, UPT, URZ, UR7, URZ, UP1, !UPT ;  /* 0x00000007ff077290 */ /* 0x000fe40008ffe4ff */
[----:B------:R-:W-:Y:S02]  /*0a20*/  UIADD3 UR26, UP1, UPT, UR26, UR24, URZ ;  /* 0x000000181a1a7290 */ /* 0x000fe4000ff3e0ff */
[----:B------:R-:W-:Y:S01]  /*0a30*/  UIADD3 UR24, UP2, UPT, UR24, 0x8, URZ ;  /* 0x0000000818187890 */ /* 0x000fe2000ff5e0ff */
[----:B0-----:R-:W-:Y:S01]  /*0a40*/  IMAD.U32 R2, RZ, RZ, UR13 ;  /* 0x0000000dff027e24 */ /* 0x001fe2000f8e00ff */
[----:B------:R-:W-:Y:S01]  /*0a50*/  UIADD3.X UR27, UPT, UPT, UR27, UR25, URZ, UP1, !UPT ;  /* 0x000000191b1b7290 */ /* 0x000fe20008ffe4ff */
[----:B------:R-:W0:Y:S01]  /*0a60*/  LDCU.64 UR28, c[0x0][0x3a0] ;  /* 0x00007400ff1c77ac */ /* 0x000e220008000a00 */
[----:B------:R-:W1:Y:S01]  /*0a70*/  LDCU.128 UR16, c[0x0][0x3a0] ;  /* 0x00007400ff1077ac */ /* 0x000e620008000c00 */
[----:B------:R-:W-:Y:S02]  /*0a80*/  UIADD3.X UR25, UPT, UPT, URZ, UR25, URZ, UP2, !UPT ;  /* 0x00000019ff197290 */ /* 0x000fe400097fe4ff */
[----:B------:R-:W-:-:S02]  /*0a90*/  UIADD3 UR11, UPT, UPT, UR4, -UR11, URZ ;  /* 0x8000000b040b7290 */ /* 0x000fc4000fffe0ff */
[----:B------:R-:W-:-:S12]  /*0aa0*/  UIADD3 UR37, UPT, UPT, UR14, UR4, URZ ;  /* 0x000000040e257290 */ /* 0x000fd8000fffe0ff */
.L_x_38:
[----:B------:R-:W-:-:S06]  /*0ab0*/  UIMAD.WIDE UR34, UR4, 0x4, UR6 ;  /* 0x00000004042278a5 */ /* 0x000fcc000f8e0206 */
[----:B---3--:R-:W-:Y:S01]  /*0ac0*/  IMAD.U32 R12, RZ, RZ, UR34 ;  /* 0x00000022ff0c7e24 */ /* 0x008fe2000f8e00ff */
[----:B------:R-:W-:-:S05]  /*0ad0*/  MOV R13, UR35 ;  /* 0x00000023000d7c02 */ /* 0x000fca0008000f00 */
[----:B------:R-:W3:Y:S01]  /*0ae0*/  LDG.E.CONSTANT R3, desc[UR22][R12.64+-0x4] ;  /* 0xfffffc160c037981 */ /* 0x000ee2000c1e9900 */
[----:B------:R-:W-:Y:S01]  /*0af0*/  UMOV UR14, UR24 ;  /* 0x00000018000e7c82 */ /* 0x000fe20008000000 */
[----:B------:R-:W-:Y:S01]  /*0b00*/  UMOV UR15, UR25 ;  /* 0x00000019000f7c82 */ /* 0x000fe20008000000 */
[----:B------:R-:W-:Y:S01]  /*0b10*/  USHF.R.S32.HI UR21, URZ, 0x1f, UR4 ;  /* 0x0000001fff157899 */ /* 0x000fe20008011404 */
[----:B------:R-:W-:Y:S01]  /*0b20*/  IMAD.MOV.U32 R0, RZ, RZ, 0x7fc00000 ;  /* 0x7fc00000ff007424 */ /* 0x000fe200078e00ff */
[----:B------:R-:W-:Y:S01]  /*0b30*/  UIMAD.WIDE UR32, UR4, 0x4, UR14 ;  /* 0x00000004042078a5 */ /* 0x000fe2000f8e020e */
[----:B---3--:R-:W-:-:S13]  /*0b40*/  FSETP.NAN.AND P0, PT, |R3|, |R3|, PT ;  /* 0x400000030300720b */ /* 0x008fda0003f08200 */
[----:B------:R-:W-:Y:S05]  /*0b50*/  @P0 BRA `(.L_x_34) ;  /* 0x0000000400000947 */ /* 0x000fea0003800000 */
[----:B------:R-:W-:Y:S01]  /*0b60*/  UMOV UR13, UR30 ;  /* 0x0000001e000d7c82 */ /* 0x000fe20008000000 */
[----:B------:R-:W-:Y:S01]  /*0b70*/  IMAD.U32 R12, RZ, RZ, UR32 ;  /* 0x00000020ff0c7e24 */ /* 0x000fe2000f8e00ff */
[----:B------:R-:W-:Y:S01]  /*0b80*/  UIMAD.WIDE UR14, UR4, 0x4, UR12 ;  /* 0x00000004040e78a5 */ /* 0x000fe2000f8e020c */
[----:B------:R-:W-:-:S05]  /*0b90*/  IMAD.U32 R13, RZ, RZ, UR33 ;  /* 0x00000021ff0d7e24 */ /* 0x000fca000f8e00ff */
[----:B------:R-:W-:Y:S01]  /*0ba0*/  IMAD.U32 R15, RZ, RZ, UR15 ;  /* 0x0000000fff0f7e24 */ /* 0x000fe2000f8e00ff */
[----:B------:R-:W3:Y:S01]  /*0bb0*/  LDG.E.CONSTANT R12, desc[UR22][R12.64+-0x4] ;  /* 0xfffffc160c0c7981 */ /* 0x000ee2000c1e9900 */
[----:B------:R-:W-:-:S05]  /*0bc0*/  IMAD.U32 R14, RZ, RZ, UR14 ;  /* 0x0000000eff0e7e24 */ /* 0x000fca000f8e00ff */
[----:B------:R-:W3:Y:S02]  /*0bd0*/  LDG.E.CONSTANT R15, desc[UR22][R14.64+0x4] ;  /* 0x000004160e0f7981 */ /* 0x000ee4000c1e9900 */
[----:B---3--:R-:W-:-:S13]  /*0be0*/  ISETP.NE.AND P0, PT, R12, R15, PT ;  /* 0x0000000f0c00720c */ /* 0x008fda0003f05270 */
[----:B------:R-:W-:Y:S05]  /*0bf0*/  @P0 BRA `(.L_x_34) ;  /* 0x0000000000d80947 */ /* 0x000fea0003800000 */
[----:B------:R-:W3:Y:S02]  /*0c00*/  LDG.E.CONSTANT R15, desc[UR22][R10.64] ;  /* 0x000000160a0f7981 */ /* 0x000ee4000c1e9900 */
[----:B---3--:R-:W-:-:S04]  /*0c10*/  ISETP.GE.AND P0, PT, R15, UR36, PT ;  /* 0x000000240f007c0c */ /* 0x008fc8000bf06270 */
[----:B------:R-:W-:-:S13]  /*0c20*/  ISETP.LT.OR P0, PT, R15, RZ, P0 ;  /* 0x000000ff0f00720c */ /* 0x000fda0000701670 */
[----:B------:R-:W-:Y:S05]  /*0c30*/  @P0 BRA `(.L_x_34) ;  /* 0x0000000000c80947 */ /* 0x000fea0003800000 */
[----:B--2---:R-:W-:-:S06]  /*0c40*/  IMAD.WIDE.U32 R12, R15, 0x4, R4 ;  /* 0x000000040f0c7825 */ /* 0x004fcc00078e0004 */
[----:B------:R-:W2:Y:S01]  /*0c50*/  LDG.E.CONSTANT R12, desc[UR22][R12.64] ;  /* 0x000000160c0c7981 */ /* 0x000ea2000c1e9900 */
[----:B------:R-:W-:Y:S01]  /*0c60*/  USHF.R.S32.HI UR13, URZ, 0x1f, UR31 ;  /* 0x0000001fff0d7899 */ /* 0x000fe2000801141f */
[----:B------:R-:W-:-:S04]  /*0c70*/  MOV R14, 0xffffffff ;  /* 0xffffffff000e7802 */ /* 0x000fc80000000f00 */
[----:B------:R-:W-:Y:S02]  /*0c80*/  SHF.L.U32 R15, R14, R15, RZ ;  /* 0x0000000f0e0f7219 */ /* 0x000fe400000006ff */
[----:B--2---:R-:W-:-:S13]  /*0c90*/  R2UR UR20, R12 ;  /* 0x000000000c1472ca */ /* 0x004fda00000e0000 */
[----:B------:R-:W-:Y:S02]  /*0ca0*/  USHF.R.S32.HI UR15, URZ, 0x1f, UR20 ;  /* 0x0000001fff0f7899 */ /* 0x000fe40008011414 */
[----:B------:R-:W-:Y:S01]  /*0cb0*/  IADD3 R14, PT, PT, R2, UR20, R15 ;  /* 0x00000014020e7c10 */ /* 0x000fe2000fffe00f */
[----:B------:R-:W-:-:S04]  /*0cc0*/  UIADD3 UR14, UP0, UP1, UR4, UR20, -UR31 ;  /* 0x00000014040e7290 */ /* 0x000fc8000f91e81f */
[----:B------:R-:W-:Y:S01]  /*0cd0*/  UIADD3.X UR15, UPT, UPT, UR21, UR15, ~UR13, UP0, UP1 ;  /* 0x0000000f150f7290 */ /* 0x000fe200087e2c0d */
[----:B------:R-:W-:Y:S01]  /*0ce0*/  VIADD R13, R14, 0xffffffff ;  /* 0xffffffff0e0d7836 */ /* 0x000fe20000000000 */
[----:B------:R-:W-:Y:S02]  /*0cf0*/  USHF.L.U32 UR13, UR14, 0x2, URZ ;  /* 0x000000020e0d7899 */ /* 0x000fe400080006ff */
[----:B------:R-:W-:Y:S01]  /*0d00*/  USHF.L.U64.HI UR14, UR14, 0x2, UR15 ;  /* 0x000000020e0e7899 */ /* 0x000fe2000801020f */
[C---:B------:R-:W-:Y:S01]  /*0d10*/  IMAD.WIDE R14, R13.reuse, 0x4, R8 ;  /* 0x000000040d0e7825 */ /* 0x040fe200078e0208 */
[----:B-1----:R-:W-:Y:S02]  /*0d20*/  UIADD3 UR15, UP1, UPT, UR13, UR18, URZ ;  /* 0x000000120d0f7290 */ /* 0x002fe4000ff3e0ff */
[----:B------:R-:W-:Y:S01]  /*0d30*/  UIADD3 UR13, UP0, UPT, UR13, UR16, URZ ;  /* 0x000000100d0d7290 */ /* 0x000fe2000ff1e0ff */
[----:B------:R-:W-:Y:S01]  /*0d40*/  IMAD.WIDE R12, R13, 0x4, R6 ;  /* 0x000000040d0c7825 */ /* 0x000fe200078e0206 */
[----:B------:R-:W-:Y:S01]  /*0d50*/  UIADD3.X UR20, UPT, UPT, UR14, UR19, URZ, UP1, !UPT ;  /* 0x000000130e147290 */ /* 0x000fe20008ffe4ff */
[----:B------:R-:W2:Y:S01]  /*0d60*/  LDG.E.CONSTANT R15, desc[UR22][R14.64] ;  /* 0x000000160e0f7981 */ /* 0x000ea2000c1e9900 */
[----:B------:R-:W-:Y:S01]  /*0d70*/  UIADD3.X UR14, UPT, UPT, UR14, UR17, URZ, UP0, !UPT ;  /* 0x000000110e0e7290 */ /* 0x000fe200087fe4ff */
[----:B------:R-:W-:-:S02]  /*0d80*/  IMAD.U32 R18, RZ, RZ, UR15 ;  /* 0x0000000fff127e24 */ /* 0x000fc4000f8e00ff */
[----:B------:R-:W-:Y:S01]  /*0d90*/  IMAD.U32 R16, RZ, RZ, UR13 ;  /* 0x0000000dff107e24 */ /* 0x000fe2000f8e00ff */
[----:B------:R-:W3:Y:S01]  /*0da0*/  LDG.E.CONSTANT R13, desc[UR22][R12.64] ;  /* 0x000000160c0d7981 */ /* 0x000ee2000c1e9900 */
[----:B------:R-:W-:Y:S02]  /*0db0*/  IMAD.U32 R19, RZ, RZ, UR20 ;  /* 0x00000014ff137e24 */ /* 0x000fe4000f8e00ff */
[----:B------:R-:W-:-:S03]  /*0dc0*/  IMAD.U32 R17, RZ, RZ, UR14 ;  /* 0x0000000eff117e24 */ /* 0x000fc6000f8e00ff */
[----:B------:R-:W2:Y:S04]  /*0dd0*/  LDG.E.CONSTANT R18, desc[UR22][R18.64+0x4] ;  /* 0x0000041612127981 */ /* 0x000ea8000c1e9900 */
[----:B------:R-:W3:Y:S01]  /*0de0*/  LDG.E.CONSTANT R16, desc[UR22][R16.64+0x4] ;  /* 0x0000041610107981 */ /* 0x000ee2000c1e9900 */
[----:B--2---:R-:W-:Y:S02]  /*0df0*/  FMNMX R21, R18, R15, PT ;  /* 0x0000000f12157209 */ /* 0x004fe40003800000 */
[----:B---3--:R-:W-:Y:S02]  /*0e00*/  FMNMX R20, R16, R13, !PT ;  /* 0x0000000d10147209 */ /* 0x008fe40007800000 */
[----:B------:R-:W-:-:S04]  /*0e10*/  FSETP.NE.AND P0, PT, |R21|, +INF , PT ;  /* 0x7f8000001500780b */ /* 0x000fc80003f05200 */
[----:B------:R-:W-:-:S13]  /*0e20*/  FSETP.EQU.OR P0, PT, |R20|, +INF , !P0 ;  /* 0x7f8000001400780b */ /* 0x000fda000470a600 */
[----:B------:R-:W-:Y:S05]  /*0e30*/  @P0 BRA `(.L_x_34) ;  /* 0x0000000000480947 */ /* 0x000fea0003800000 */
[----:B------:R-:W-:Y:S01]  /*0e40*/  FADD R21, R20, -R21 ;  /* 0x8000001514157221 */ /* 0x000fe20000000000 */
[----:B------:R-:W-:-:S04]  /*0e50*/  HFMA2 R0, -RZ, RZ, 0, 0 ;  /* 0x00000000ff007431 */ /* 0x000fc800000001ff */
[----:B------:R-:W-:-:S13]  /*0e60*/  FSETP.NEU.AND P0, PT, R21, RZ, PT ;  /* 0x000000ff1500720b */ /* 0x000fda0003f0d000 */
[----:B------:R-:W-:Y:S05]  /*0e70*/  @!P0 BRA `(.L_x_34) ;  /* 0x0000000000388947 */ /* 0x000fea0003800000 */
[----:B------:R-:W1:Y:S01]  /*0e80*/  MUFU.RCP R12, R21 ;  /* 0x00000015000c7308 */ /* 0x000e620000001000 */
[----:B------:R-:W-:-:S07]  /*0e90*/  FADD R0, -R3, R20 ;  /* 0x0000001403007221 */ /* 0x000fce0000000100 */
[----:B------:R-:W2:Y:S01]  /*0ea0*/  FCHK P0, R0, R21 ;  /* 0x0000001500007302 */ /* 0x000ea20000000000 */
[----:B-1----:R-:W-:-:S04]  /*0eb0*/  FFMA R13, -R21, R12, 1 ;  /* 0x3f800000150d7423 */ /* 0x002fc8000000010c */
[----:B------:R-:W-:-:S04]  /*0ec0*/  FFMA R13, R12, R13, R12 ;  /* 0x0000000d0c0d7223 */ /* 0x000fc8000000000c */
[----:B------:R-:W-:-:S04]  /*0ed0*/  FFMA R12, R0, R13, RZ ;  /* 0x0000000d000c7223 */ /* 0x000fc800000000ff */
[----:B------:R-:W-:-:S04]  /*0ee0*/  FFMA R3, -R21, R12, R0 ;  /* 0x0000000c15037223 */ /* 0x000fc80000000100 */
[----:B------:R-:W-:Y:S01]  /*0ef0*/  FFMA R3, R13, R3, R12 ;  /* 0x000000030d037223 */ /* 0x000fe2000000000c */
[----:B--2---:R-:W-:Y:S06]  /*0f00*/  @!P0 BRA `(.L_x_35) ;  /* 0x0000000000108947 */ /* 0x004fec0003800000 */
[----:B------:R-:W-:Y:S01]  /*0f10*/  IMAD.MOV.U32 R3, RZ, RZ, R21 ;  /* 0x000000ffff037224 */ /* 0x000fe200078e0015 */
[----:B------:R-:W-:-:S07]  /*0f20*/  MOV R12, 0xf40 ;  /* 0x00000f40000c7802 */ /* 0x000fce0000000f00 */
[----:B0-----:R-:W-:Y:S05]  /*0f30*/  CALL.REL.NOINC `($__internal_1_$__cuda_sm3x_div_rn_noftz_f32_slowpath) ;  /* 0x0000000400507944 */ /* 0x001fea0003c00000 */
[----:B------:R-:W-:-:S07]  /*0f40*/  IMAD.MOV.U32 R3, RZ, RZ, R0 ;  /* 0x000000ffff037224 */ /* 0x000fce00078e0000 */
.L_x_35:
[----:B------:R-:W-:-:S07]  /*0f50*/  FMUL R0, R3, -100 ;  /* 0xc2c8000003007820 */ /* 0x000fce0000400000 */
.L_x_34:
[----:B------:R-:W-:Y:S02]  /*0f60*/  IMAD.U32 R16, RZ, RZ, UR34 ;  /* 0x00000022ff107e24 */ /* 0x000fe4000f8e00ff */
[----:B------:R-:W-:-:S05]  /*0f70*/  IMAD.U32 R17, RZ, RZ, UR35 ;  /* 0x00000023ff117e24 */ /* 0x000fca000f8e00ff */
[----:B------:R-:W3:Y:S01]  /*0f80*/  LDG.E.CONSTANT R3, desc[UR22][R16.64] ;  /* 0x0000001610037981 */ /* 0x000ee2000c1e9900 */
[----:B------:R-:W-:Y:S01]  /*0f90*/  UIMAD.WIDE UR34, UR37, 0x4, UR8 ;  /* 0x00000004252278a5 */ /* 0x000fe2000f8e0208 */
[----:B------:R-:W-:-:S05]  /*0fa0*/  IMAD.MOV.U32 R12, RZ, RZ, 0x7fc00000 ;  /* 0x7fc00000ff0c7424 */ /* 0x000fca00078e00ff */
[----:B------:R-:W-:Y:S01]  /*0fb0*/  IMAD.U32 R14, RZ, RZ, UR34 ;  /* 0x00000022ff0e7e24 */ /* 0x000fe2000f8e00ff */
[----:B------:R-:W-:-:S05]  /*0fc0*/  MOV R15, UR35 ;  /* 0x00000023000f7c02 */ /* 0x000fca0008000f00 */
[----:B------:R4:W-:Y:S01]  /*0fd0*/  STG.E desc[UR22][R14.64+-0x4], R0 ;  /* 0xfffffc000e007986 */ /* 0x0009e2000c101916 */
[----:B---3--:R-:W-:-:S13]  /*0fe0*/  FSETP.NAN.AND P0, PT, |R3|, |R3|, PT ;  /* 0x400000030300720b */ /* 0x008fda0003f08200 */
[----:B----4-:R-:W-:Y:S05]  /*0ff0*/  @P0 BRA `(.L_x_36) ;  /* 0x0000000000f80947 */ /* 0x010fea0003800000 */
[----:B------:R-:W-:Y:S01]  /*1000*/  ULEA UR13, UP0, UR4, UR26, 0x2 ;  /* 0x0000001a040d7291 */ /* 0x000fe2000f8010ff */
[----:B------:R-:W-:Y:S02]  /*1010*/  IMAD.U32 R16, RZ, RZ, UR32 ;  /* 0x00000020ff107e24 */ /* 0x000fe4000f8e00ff */
[----:B------:R-:W-:Y:S01]  /*1020*/  IMAD.U32 R17, RZ, RZ, UR33 ;  /* 0x00000021ff117e24 */ /* 0x000fe2000f8e00ff */
[----:B------:R-:W-:Y:S02]  /*1030*/  ULEA.HI.X UR14, UR4, UR27, UR21, 0x2, UP0 ;  /* 0x0000001b040e7291 */ /* 0x000fe400080f1415 */
[----:B------:R-:W-:Y:S02]  /*1040*/  IMAD.U32 R14, RZ, RZ, UR13 ;  /* 0x0000000dff0e7e24 */ /* 0x000fe4000f8e00ff */
[----:B------:R-:W3:Y:S02]  /*1050*/  LDG.E.CONSTANT R16, desc[UR22][R16.64] ;  /* 0x0000001610107981 */ /* 0x000ee4000c1e9900 */
[----:B------:R-:W-:-:S06]  /*1060*/  IMAD.U32 R15, RZ, RZ, UR14 ;  /* 0x0000000eff0f7e24 */ /* 0x000fcc000f8e00ff */
        /* <DEDUP_REMOVED lines=9> */
[----:B------:R-:W-:Y:S01]  /*1100*/  MOV R0, 0xffffffff ;  /* 0xffffffff00007802 */ /* 0x000fe20000000f00 */
[----:B------:R-:W-:-:S03]  /*1110*/  UIMAD.WIDE.U32 UR14, UR31, 0x4, URZ ;  /* 0x000000041f0e78a5 */ /* 0x000fc6000f8e00ff */
[----:B------:R-:W-:Y:S02]  /*1120*/  SHF.L.U32 R13, R0, R13, RZ ;  /* 0x0000000d000d7219 */ /* 0x000fe400000006ff */
[----:B--2---:R-:W-:-:S13]  /*1130*/  R2UR UR32, R14 ;  /* 0x000000000e2072ca */ /* 0x004fda00000e0000 */
[----:B------:R-:W-:Y:S02]  /*1140*/  UIADD3 UR20, UP0, UPT, UR32, UR4, URZ ;  /* 0x0000000420147290 */ /* 0x000fe4000ff1e0ff */
[----:B------:R-:W-:Y:S02]  /*1150*/  IADD3 R13, PT, PT, R2, UR32, R13 ;  /* 0x00000020020d7c10 */ /* 0x000fe4000fffe00d */
[----:B------:R-:W-:Y:S02]  /*1160*/  ULEA.HI.X.SX32 UR21, UR32, UR21, 0x1, UP0 ;  /* 0x0000001520157291 */ /* 0x000fe400080f0eff */
[----:B------:R-:W-:Y:S01]  /*1170*/  USHF.L.U32 UR13, UR20, 0x2, URZ ;  /* 0x00000002140d7899 */ /* 0x000fe200080006ff */
[C---:B------:R-:W-:Y:S01]  /*1180*/  IMAD.WIDE R16, R13.reuse, 0x4, R8 ;  /* 0x000000040d107825 */ /* 0x040fe200078e0208 */
[----:B------:R-:W-:Y:S02]  /*1190*/  USHF.L.U64.HI UR20, UR20, 0x2, UR21 ;  /* 0x0000000214147899 */ /* 0x000fe40008010215 */
[----:B------:R-:W-:Y:S01]  /*11a0*/  UIADD3 UR21, UP2, UPT, UR13, UR5, URZ ;  /* 0x000000050d157290 */ /* 0x000fe2000ff5e0ff */
[----:B------:R-:W-:Y:S01]  /*11b0*/  IMAD.WIDE R14, R13, 0x4, R6 ;  /* 0x000000040d0e7825 */ /* 0x000fe200078e0206 */
[----:B0-----:R-:W-:Y:S01]  /*11c0*/  UIADD3 UR13, UP0, UP1, UR13, UR28, -UR14 ;  /* 0x0000001c0d0d7290 */ /* 0x001fe2000f91e80e */
[----:B------:R-:W2:Y:S01]  /*11d0*/  LDG.E.CONSTANT R17, desc[UR22][R16.64] ;  /* 0x0000001610117981 */ /* 0x000ea2000c1e9900 */
[----:B------:R-:W-:-:S02]  /*11e0*/  UIADD3.X UR32, UPT, UPT, UR20, UR10, URZ, UP2, !UPT ;  /* 0x0000000a14207290 */ /* 0x000fc400097fe4ff */
[----:B------:R-:W-:Y:S01]  /*11f0*/  UIADD3.X UR14, UPT, UPT, UR20, UR29, ~UR15, UP0, UP1 ;  /* 0x0000001d140e7290 */ /* 0x000fe200087e2c0f */
[----:B------:R-:W-:Y:S01]  /*1200*/  IMAD.U32 R20, RZ, RZ, UR21 ;  /* 0x00000015ff147e24 */ /* 0x000fe2000f8e00ff */
[----:B------:R-:W3:Y:S01]  /*1210*/  LDG.E.CONSTANT R15, desc[UR22][R14.64] ;  /* 0x000000160e0f7981 */ /* 0x000ee2000c1e9900 */
[----:B------:R-:W-:Y:S02]  /*1220*/  IMAD.U32 R18, RZ, RZ, UR13 ;  /* 0x0000000dff127e24 */ /* 0x000fe4000f8e00ff */
        /* <DEDUP_REMOVED lines=15> */
[----:B------:R-:W2:Y:S01]  /*1320*/  FCHK P0, R0, R15 ;  /* 0x0000000f00007302 */ /* 0x000ea20000000000 */
[----:B0-----:R-:W-:-:S04]  /*1330*/  FFMA R13, -R15, R12, 1 ;  /* 0x3f8000000f0d7423 */ /* 0x001fc8000000010c */
[----:B------:R-:W-:-:S04]  /*1340*/  FFMA R13, R12, R13, R12 ;  /* 0x0000000d0c0d7223 */ /* 0x000fc8000000000c */
[----:B------:R-:W-:-:S04]  /*1350*/  FFMA R12, R0, R13, RZ ;  /* 0x0000000d000c7223 */ /* 0x000fc800000000ff */
[----:B------:R-:W-:-:S04]  /*1360*/  FFMA R3, -R15, R12, R0 ;  /* 0x0000000c0f037223 */ /* 0x000fc80000000100 */
[----:B------:R-:W-:Y:S01]  /*1370*/  FFMA R12, R13, R3, R12 ;  /* 0x000000030d0c7223 */ /* 0x000fe2000000000c */
[----:B--2---:R-:W-:Y:S06]  /*1380*/  @!P0 BRA `(.L_x_37) ;  /* 0x0000000000108947 */ /* 0x004fec0003800000 */
[----:B------:R-:W-:Y:S02]  /*1390*/  MOV R3, R15 ;  /* 0x0000000f00037202 */ /* 0x000fe40000000f00 */
[----:B------:R-:W-:-:S07]  /*13a0*/  MOV R12, 0x13c0 ;  /* 0x000013c0000c7802 */ /* 0x000fce0000000f00 */
[----:B-1----:R-:W-:Y:S05]  /*13b0*/  CALL.REL.NOINC `($__internal_1_$__cuda_sm3x_div_rn_noftz_f32_slowpath) ;  /* 0x0000000000307944 */ /* 0x002fea0003c00000 */
[----:B------:R-:W-:-:S07]  /*13c0*/  IMAD.MOV.U32 R12, RZ, RZ, R0 ;  /* 0x000000ffff0c7224 */ /* 0x000fce00078e0000 */
.L_x_37:
[----:B------:R-:W-:-:S07]  /*13d0*/  FMUL R12, R12, -100 ;  /* 0xc2c800000c0c7820 */ /* 0x000fce0000400000 */
.L_x_36:
[----:B------:R-:W-:Y:S01]  /*13e0*/  IMAD.U32 R14, RZ, RZ, UR34 ;  /* 0x00000022ff0e7e24 */ /* 0x000fe2000f8e00ff */
[----:B------:R-:W-:Y:S01]  /*13f0*/  UIADD3 UR11, UPT, UPT, UR11, 0x2, URZ ;  /* 0x000000020b0b7890 */ /* 0x000fe2000fffe0ff */
[----:B------:R-:W-:Y:S01]  /*1400*/  IMAD.U32 R15, RZ, RZ, UR35 ;  /* 0x00000023ff0f7e24 */ /* 0x000fe2000f8e00ff */
[----:B------:R-:W-:Y:S01]  /*1410*/  UIADD3 UR4, UPT, UPT, UR4, 0x2, URZ ;  /* 0x0000000204047890 */ /* 0x000fe2000fffe0ff */
[----:B------:R-:W-:Y:S01]  /*1420*/  VIADD R2, R2, 0x2 ;  /* 0x0000000202027836 */ /* 0x000fe20000000000 */
[----:B------:R-:W-:Y:S02]  /*1430*/  UISETP.NE.AND UP0, UPT, UR11, URZ, UPT ;  /* 0x000000ff0b00728c */ /* 0x000fe4000bf05270 */
[----:B------:R3:W-:Y:S01]  /*1440*/  STG.E desc[UR22][R14.64], R12 ;  /* 0x0000000c0e007986 */ /* 0x0007e2000c101916 */
[----:B------:R-:W-:-:S06]  /*1450*/  UIADD3 UR37, UPT, UPT, UR37, 0x2, URZ ;  /* 0x0000000225257890 */ /* 0x000fcc000fffe0ff */
[----:B------:R-:W-:Y:S06]  /*1460*/  BRA.U UP0, `(.L_x_38) ;  /* 0xfffffff500907547 */ /* 0x000fec000b83ffff */
[----:B01----:R-:W-:Y:S05]  /*1470*/  EXIT ;  /* 0x000000000000794d */ /* 0x003fea0003800000 */
        .weak           $__internal_1_$__cuda_sm3x_div_rn_noftz_f32_slowpath
        .type           $__internal_1_$__cuda_sm3x_div_rn_noftz_f32_slowpath,@function
        .size           $__internal_1_$__cuda_sm3x_div_rn_noftz_f32_slowpath,(.L_x_49 - $__internal_1_$__cuda_sm3x_div_rn_noftz_f32_slowpath)
$__internal_1_$__cuda_sm3x_div_rn_noftz_f32_slowpath:
[----:B------:R-:W-:Y:S02]  /*1480*/  SHF.R.U32.HI R14, RZ, 0x17, R3 ;  /* 0x00000017ff0e7819 */ /* 0x000fe40000011603 */
[----:B------:R-:W-:Y:S02]  /*1490*/  SHF.R.U32.HI R13, RZ, 0x17, R0 ;  /* 0x00000017ff0d7819 */ /* 0x000fe40000011600 */
[----:B------:R-:W-:Y:S02]  /*14a0*/  LOP3.LUT R14, R14, 0xff, RZ, 0xc0, !PT ;  /* 0x000000ff0e0e7812 */ /* 0x000fe400078ec0ff */
        /* <DEDUP_REMOVED lines=8> */
[----:B------:R-:W-:-:S04]  /*1530*/  FSETP.GTU.FTZ.AND P1, PT, |R3|, +INF , PT ;  /* 0x7f8000000300780b */ /* 0x000fc80003f3c200 */
        /* <DEDUP_REMOVED lines=21> */
.L_x_39:
[----:B------:R-:W-:Y:S02]  /*1690*/  LEA R16, R14, 0xc0800000, 0x17 ;  /* 0xc08000000e107811 */ /* 0x000fe400078eb8ff */
[----:B------:R-:W-:-:S03]  /*16a0*/  IADD3 R15, PT, PT, R15, -0x7f, RZ ;  /* 0xffffff810f0f7810 */ /* 0x000fc60007ffe0ff */
[----:B------:R-:W-:Y:S02]  /*16b0*/  IMAD.IADD R16, R3, 0x1, -R16 ;  /* 0x0000000103107824 */ /* 0x000fe400078e0a10 */
[C---:B------:R-:W-:Y:S02]  /*16c0*/  IMAD R0, R15.reuse, -0x800000, R0 ;  /* 0xff8000000f007824 */ /* 0x040fe400078e0200 */
[----:B------:R0:W1:Y:S01]  /*16d0*/  MUFU.RCP R3, R16 ;  /* 0x0000001000037308 */ /* 0x0000620000001000 */
[----:B------:R-:W-:Y:S01]  /*16e0*/  FADD.FTZ R17, -R16, -RZ ;  /* 0x800000ff10117221 */ /* 0x000fe20000010100 */
[----:B0-----:R-:W-:-:S05]  /*16f0*/  IADD3 R16, PT, PT, R15, 0x7f, -R14 ;  /* 0x0000007f0f107810 */ /* 0x001fca0007ffe80e */
[----:B------:R-:W-:Y:S02]  /*1700*/  IMAD.IADD R13, R16, 0x1, R13 ;  /* 0x00000001100d7824 */ /* 0x000fe400078e020d */
[----:B-1----:R-:W-:-:S04]  /*1710*/  FFMA R18, R3, R17, 1 ;  /* 0x3f80000003127423 */ /* 0x002fc80000000011 */
[----:B------:R-:W-:-:S04]  /*1720*/  FFMA R3, R3, R18, R3 ;  /* 0x0000001203037223 */ /* 0x000fc80000000003 */
[----:B------:R-:W-:-:S04]  /*1730*/  FFMA R18, R0, R3, RZ ;  /* 0x0000000300127223 */ /* 0x000fc800000000ff */
[----:B------:R-:W-:-:S04]  /*1740*/  FFMA R19, R17, R18, R0 ;  /* 0x0000001211137223 */ /* 0x000fc80000000000 */
[----:B------:R-:W-:-:S04]  /*1750*/  FFMA R18, R3, R19, R18 ;  /* 0x0000001303127223 */ /* 0x000fc80000000012 */
[----:B------:R-:W-:-:S04]  /*1760*/  FFMA R17, R17, R18, R0 ;  /* 0x0000001211117223 */ /* 0x000fc80000000000 */
[----:B------:R-:W-:-:S05]  /*1770*/  FFMA R0, R3, R17, R18 ;  /* 0x0000001103007223 */ /* 0x000fca0000000012 */
[----:B------:R-:W-:-:S04]  /*1780*/  SHF.R.U32.HI R14, RZ, 0x17, R0 ;  /* 0x00000017ff0e7819 */ /* 0x000fc80000011600 */
[----:B------:R-:W-:-:S05]  /*1790*/  LOP3.LUT R14, R14, 0xff, RZ, 0xc0, !PT ;  /* 0x000000ff0e0e7812 */ /* 0x000fca00078ec0ff */
[----:B------:R-:W-:-:S04]  /*17a0*/  IMAD.IADD R19, R14, 0x1, R13 ;  /* 0x000000010e137824 */ /* 0x000fc800078e020d */
[----:B------:R-:W-:-:S05]  /*17b0*/  VIADD R14, R19, 0xffffffff ;  /* 0xffffffff130e7836 */ /* 0x000fca0000000000 */
        /* <DEDUP_REMOVED lines=9> */
[-CC-:B------:R-:W-:Y:S01]  /*1850*/  FFMA.RZ R13, R3, R17.reuse, R18.reuse ;  /* 0x00000011030d7223 */ /* 0x180fe2000000c012 */
[----:B------:R-:W-:Y:S02]  /*1860*/  VIADD R16, R19, 0x20 ;  /* 0x0000002013107836 */ /* 0x000fe40000000000 */
[-CC-:B------:R-:W-:Y:S01]  /*1870*/  FFMA.RM R14, R3, R17.reuse, R18.reuse ;  /* 0x00000011030e7223 */ /* 0x180fe20000004012 */
[----:B------:R-:W-:Y:S02]  /*1880*/  ISETP.NE.AND P2, PT, R19, RZ, PT ;  /* 0x000000ff1300720c */ /* 0x000fe40003f45270 */
[----:B------:R-:W-:Y:S01]  /*1890*/  LOP3.LUT R15, R13, 0x7fffff, RZ, 0xc0, !PT ;  /* 0x007fffff0d0f7812 */ /* 0x000fe200078ec0ff */
[----:B------:R-:W-:Y:S01]  /*18a0*/  FFMA.RP R13, R3, R17, R18 ;  /* 0x00000011030d7223 */ /* 0x000fe20000008012 */
[----:B------:R-:W-:Y:S02]  /*18b0*/  ISETP.NE.AND P1, PT, R19, RZ, PT ;  /* 0x000000ff1300720c */ /* 0x000fe40003f25270 */
[----:B------:R-:W-:-:S02]  /*18c0*/  LOP3.LUT R15, R15, 0x800000, RZ, 0xfc, !PT ;  /* 0x008000000f0f7812 */ /* 0x000fc400078efcff */
[----:B------:R-:W-:Y:S02]  /*18d0*/  IADD3 R3, PT, PT, -R19, RZ, RZ ;  /* 0x000000ff13037210 */ /* 0x000fe40007ffe1ff */
[----:B------:R-:W-:Y:S02]  /*18e0*/  SHF.L.U32 R16, R15, R16, RZ ;  /* 0x000000100f107219 */ /* 0x000fe400000006ff */
[----:B------:R-:W-:Y:S02]  /*18f0*/  FSETP.NEU.FTZ.AND P0, PT, R13, R14, PT ;  /* 0x0000000e0d00720b */ /* 0x000fe40003f1d000 */
[----:B------:R-:W-:Y:S02]  /*1900*/  SEL R14, R3, RZ, P2 ;  /* 0x000000ff030e7207 */ /* 0x000fe40001000000 */
[----:B------:R-:W-:Y:S02]  /*1910*/  ISETP.NE.AND P1, PT, R16, RZ, P1 ;  /* 0x000000ff1000720c */ /* 0x000fe40000f25270 */
[----:B------:R-:W-:-:S02]  /*1920*/  SHF.R.U32.HI R14, RZ, R14, R15 ;  /* 0x0000000eff0e7219 */ /* 0x000fc4000001160f */
[----:B------:R-:W-:Y:S02]  /*1930*/  PLOP3.LUT P0, PT, P0, P1, PT, 0xf8, 0x8f ;  /* 0x00000000008f781c */ /* 0x000fe40000703f70 */
[----:B------:R-:W-:Y:S02]  /*1940*/  SHF.R.U32.HI R16, RZ, 0x1, R14 ;  /* 0x00000001ff107819 */ /* 0x000fe4000001160e */
[----:B------:R-:W-:-:S04]  /*1950*/  SEL R3, RZ, 0x1, !P0 ;  /* 0x00000001ff037807 */ /* 0x000fc80004000000 */
[----:B------:R-:W-:-:S04]  /*1960*/  LOP3.LUT R3, R3, 0x1, R16, 0xf8, !PT ;  /* 0x0000000103037812 */ /* 0x000fc800078ef810 */
[----:B------:R-:W-:-:S05]  /*1970*/  LOP3.LUT R3, R3, R14, RZ, 0xc0, !PT ;  /* 0x0000000e03037212 */ /* 0x000fca00078ec0ff */
[----:B------:R-:W-:-:S05]  /*1980*/  IMAD.IADD R3, R16, 0x1, R3 ;  /* 0x0000000110037824 */ /* 0x000fca00078e0203 */
[----:B------:R-:W-:Y:S01]  /*1990*/  LOP3.LUT R0, R3, R0, RZ, 0xfc, !PT ;  /* 0x0000000003007212 */ /* 0x000fe200078efcff */
[----:B------:R-:W-:Y:S06]  /*19a0*/  BRA `(.L_x_46) ;  /* 0x0000000000347947 */ /* 0x000fec0003800000 */
.L_x_45:
[----:B------:R-:W-:-:S04]  /*19b0*/  LOP3.LUT R0, R0, 0x80000000, RZ, 0xc0, !PT ;  /* 0x8000000000007812 */ /* 0x000fc800078ec0ff */
[----:B------:R-:W-:Y:S01]  /*19c0*/  LOP3.LUT R0, R0, 0x7f800000, RZ, 0xfc, !PT ;  /* 0x7f80000000007812 */ /* 0x000fe200078efcff */
[----:B------:R-:W-:Y:S06]  /*19d0*/  BRA `(.L_x_46) ;  /* 0x0000000000287947 */ /* 0x000fec0003800000 */
.L_x_44:
[----:B------:R-:W-:Y:S01]  /*19e0*/  IMAD R0, R13, 0x800000, R0 ;  /* 0x008000000d007824 */ /* 0x000fe200078e0200 */
[----:B------:R-:W-:Y:S06]  /*19f0*/  BRA `(.L_x_46) ;  /* 0x0000000000207947 */ /* 0x000fec0003800000 */
.L_x_43:
[----:B------:R-:W-:-:S04]  /*1a00*/  LOP3.LUT R0, R3, 0x80000000, R0, 0x48, !PT ;  /* 0x8000000003007812 */ /* 0x000fc800078e4800 */
[----:B------:R-:W-:Y:S01]  /*1a10*/  LOP3.LUT R0, R0, 0x7f800000, RZ, 0xfc, !PT ;  /* 0x7f80000000007812 */ /* 0x000fe200078efcff */
[----:B------:R-:W-:Y:S06]  /*1a20*/  BRA `(.L_x_46) ;  /* 0x0000000000147947 */ /* 0x000fec0003800000 */
.L_x_42:
[----:B------:R-:W-:Y:S01]  /*1a30*/  LOP3.LUT R0, R3, 0x80000000, R0, 0x48, !PT ;  /* 0x8000000003007812 */ /* 0x000fe200078e4800 */
[----:B------:R-:W-:Y:S06]  /*1a40*/  BRA `(.L_x_46) ;  /* 0x00000000000c7947 */ /* 0x000fec0003800000 */
.L_x_41:
[----:B------:R-:W0:Y:S01]  /*1a50*/  MUFU.RSQ R0, -QNAN ;  /* 0xffc0000000007908 */ /* 0x000e220000001400 */
[----:B------:R-:W-:Y:S05]  /*1a60*/  BRA `(.L_x_46) ;  /* 0x0000000000047947 */ /* 0x000fea0003800000 */
.L_x_40:
[----:B------:R-:W-:-:S07]  /*1a70*/  FADD.FTZ R0, R0, R3 ;  /* 0x0000000300007221 */ /* 0x000fce0000010000 */
.L_x_46:
[----:B------:R-:W-:-:S04]  /*1a80*/  IMAD.MOV.U32 R13, RZ, RZ, 0x0 ;  /* 0x00000000ff0d7424 */ /* 0x000fc800078e00ff */
[----:B0-----:R-:W-:Y:S05]  /*1a90*/  RET.REL.NODEC R12 `(willr_batch_f32) ;  /* 0xffffffe40c587950 */ /* 0x001fea0003c3ffff */
.L_x_47:
        /* <DEDUP_REMOVED lines=14> */
.L_x_49:


//--------------------- .nv.shared.reserved.0     --------------------------
	.section	.nv.shared.reserved.0,"aw",@nobits
	.weak		__nv_reservedSMEM_offset_0_alias
	.size		__nv_reservedSMEM_offset_0_alias, 0, 64
	.other		__nv_reservedSMEM_offset_0_alias,@"STO_CUDA_RESERVED_SHARED STV_DEFAULT"
__nv_reservedSMEM_offset_0_alias:
	.zero		0
	.zero		64


//--------------------- .nv.constant0.willr_many_series_one_param_time_major_f32 --------------------------
	.section	.nv.constant0.willr_many_series_one_param_time_major_f32,"a",@progbits
	.sectionflags	@""
	.align	4
.nv.constant0.willr_many_series_one_param_time_major_f32:
	.zero		952


//--------------------- .nv.constant0.willr_batch_f32 --------------------------
	.section	.nv.constant0.willr_batch_f32,"a",@progbits
	.sectionflags	@""
	.align	4
.nv.constant0.willr_batch_f32:
	.zero		976


//--------------------- SYMBOLS --------------------------

	.type		.nv.reservedSmem.offset0,@object
	.size		.nv.reservedSmem.offset0,0x4
